// auto-generated by cutlass_sweep.gemm — config: {"arch": "sm_90", "cluster_m": 2, "cluster_n": 2, "dtype": "e5m2", "stages": 5, "tile_k": 64, "tile_m": 64, "tile_n": 256}
#include "cutlass/cutlass.h"
#include "cutlass/gemm/collective/collective_builder.hpp"
#include "cutlass/gemm/device/gemm_universal_adapter.h"
#include "cutlass/gemm/kernel/gemm_universal.hpp"
#include "cutlass/epilogue/collective/collective_builder.hpp"

using ElemA = cutlass::float_e5m2_t;
using ElemB = cutlass::float_e5m2_t;
using ElemCD = cutlass::float_e5m2_t;
using Acc  = float;
using TileShape    = cute::Shape<cute::_64, cute::_256, cute::_64>;
using ClusterShape = cute::Shape<cute::_2, cute::_2, cute::_1>;

using CollectiveEpilogue = typename cutlass::epilogue::collective::CollectiveBuilder<
    cutlass::arch::Sm90, cutlass::arch::OpClassTensorOp,
    TileShape, ClusterShape,
    cutlass::epilogue::collective::EpilogueTileAuto,
    Acc, Acc,
    ElemCD, cutlass::layout::RowMajor, 128 / cutlass::sizeof_bits<ElemCD>::value,
    ElemCD, cutlass::layout::RowMajor, 128 / cutlass::sizeof_bits<ElemCD>::value,
    cutlass::epilogue::collective::EpilogueScheduleAuto
  >::CollectiveOp;

using CollectiveMainloop = typename cutlass::gemm::collective::CollectiveBuilder<
    cutlass::arch::Sm90, cutlass::arch::OpClassTensorOp,
    ElemA, cutlass::layout::RowMajor, 128 / cutlass::sizeof_bits<ElemA>::value,
    ElemB, cutlass::layout::ColumnMajor, 128 / cutlass::sizeof_bits<ElemB>::value,
    Acc,
    TileShape, ClusterShape,
    cutlass::gemm::collective::StageCount<5>,
    cutlass::gemm::collective::KernelScheduleAuto
  >::CollectiveOp;

using GemmKernel = cutlass::gemm::kernel::GemmUniversal<
    cute::Shape<int,int,int,int>,
    CollectiveMainloop,
    CollectiveEpilogue
>;
using Gemm = cutlass::gemm::device::GemmUniversalAdapter<GemmKernel>;

// Force the device kernel symbol into the cubin without needing a host main.
auto* _anchor = &cutlass::device_kernel<GemmKernel>;


// ===== COMPILED SASS (sm_90a) =====

	.target	sm_90a

	.elftype	@"ET_EXEC"


//--------------------- .note.nv.tkinfo           --------------------------
	.section	.note.nv.tkinfo,"",@"SHT_NOTE"
	.sectionflags	@"SHF_NOTE_NV_TKINFO"
	.tkinfo
        /*0018*/ 	.word	0x00000002
        /*0030*/ 	.string	""
        /*0030*/ 	.string	"ptxas"
        /*0030*/ 	.string	"Cuda compilation tools, release 13.0, V13.0.88"
        /*0030*/ 	.string	"Build cuda_13.0.r13.0/compiler.36424714_0"
        /*0030*/ 	.string	"-arch sm_90a -m 64 "



//--------------------- .note.nv.cuinfo           --------------------------
	.section	.note.nv.cuinfo,"",@"SHT_NOTE"
	.sectionflags	@"SHF_NOTE_NV_CUINFO"
        /*0018*/ 	.short	0x0002
        /*001a*/ 	.short	0x005a
        /*001c*/ 	.short	0x0082
	.zero		2


//--------------------- .nv.info                  --------------------------
	.section	.nv.info,"",@"SHT_CUDA_INFO"
	.align	4


	//----- nvinfo : EIATTR_REGCOUNT
	.align		4
        /*0000*/ 	.byte	0x04, 0x2f
        /*0002*/ 	.short	(.L_12 - .L_11)
	.align		4
.L_11:
        /*0004*/ 	.word	index@(_ZN7cutlass13device_kernelINS_4gemm6kernel13GemmUniversalIN4cute5tupleIJiiiiEEENS1_10collective13CollectiveMmaINS1_37MainloopSm90TmaGmmaWarpSpecializedFP8ILi5ENS5_IJNS4_1CILi2EEESB_NSA_ILi1EEEEEENS1_32KernelTmaWarpSpecializedPingpongEEENS5_IJNSA_ILi64EEENSA_ILi256EEESG_EEENS_12float_e5m2_tENS5_IJlSC_lEEESJ_SK_NS4_8TiledMMAINS4_8MMA_AtomIJNS4_4SM904GMMA31MMA_64x256x32_F32E5M2E5M2_SS_TNILNSO_7ScaleInE1ELSQ_1EEEEEENS4_6LayoutINS5_IJSC_SC_SC_EEENS5_IJNSA_ILi0EEESV_SV_EEEEENS5_IJNS4_10UnderscoreESY_SY_EEEEENS4_23SM90_TMA_LOAD_MULTICASTENS4_14ComposedLayoutINS4_7SwizzleILi2ELi4ELi3EEENS4_18smem_ptr_flag_bitsILi8EEENST_INS5_IJNSA_ILi8EEESG_EEENS5_IJSG_SC_EEEEEEEvNS4_8identityES11_S1B_vS1C_EENS_8epilogue10collective6detail29Sm90TmaWarpSpecializedAdapterINS1F_15DefaultEpilogueISJ_SK_SK_NS1E_6thread17LinearCombinationISJ_Li1EffLNS1J_9ScaleType4KindE0ELNS_15FloatRoundStyleE2ESJ_EENS1_15EpilogueDefaultEEEEEvvEEEEvNT_6ParamsE)
        /*0008*/ 	.word	0x000000a8


	//----- nvinfo : EIATTR_FRAME_SIZE
	.align		4
.L_12:
        /*000c*/ 	.byte	0x04, 0x11
        /*000e*/ 	.short	(.L_14 - .L_13)
	.align		4
.L_13:
        /*0010*/ 	.word	index@(_ZN7cutlass13device_kernelINS_4gemm6kernel13GemmUniversalIN4cute5tupleIJiiiiEEENS1_10collective13CollectiveMmaINS1_37MainloopSm90TmaGmmaWarpSpecializedFP8ILi5ENS5_IJNS4_1CILi2EEESB_NSA_ILi1EEEEEENS1_32KernelTmaWarpSpecializedPingpongEEENS5_IJNSA_ILi64EEENSA_ILi256EEESG_EEENS_12float_e5m2_tENS5_IJlSC_lEEESJ_SK_NS4_8TiledMMAINS4_8MMA_AtomIJNS4_4SM904GMMA31MMA_64x256x32_F32E5M2E5M2_SS_TNILNSO_7ScaleInE1ELSQ_1EEEEEENS4_6LayoutINS5_IJSC_SC_SC_EEENS5_IJNSA_ILi0EEESV_SV_EEEEENS5_IJNS4_10UnderscoreESY_SY_EEEEENS4_23SM90_TMA_LOAD_MULTICASTENS4_14ComposedLayoutINS4_7SwizzleILi2ELi4ELi3EEENS4_18smem_ptr_flag_bitsILi8EEENST_INS5_IJNSA_ILi8EEESG_EEENS5_IJSG_SC_EEEEEEEvNS4_8identityES11_S1B_vS1C_EENS_8epilogue10collective6detail29Sm90TmaWarpSpecializedAdapterINS1F_15DefaultEpilogueISJ_SK_SK_NS1E_6thread17LinearCombinationISJ_Li1EffLNS1J_9ScaleType4KindE0ELNS_15FloatRoundStyleE2ESJ_EENS1_15EpilogueDefaultEEEEEvvEEEEvNT_6ParamsE)
        /*0014*/ 	.word	0x00000118


	//----- nvinfo : EIATTR_MIN_STACK_SIZE
	.align		4
.L_14:
        /*0018*/ 	.byte	0x04, 0x12
        /*001a*/ 	.short	(.L_16 - .L_15)
	.align		4
.L_15:
        /*001c*/ 	.word	index@(_ZN7cutlass13device_kernelINS_4gemm6kernel13GemmUniversalIN4cute5tupleIJiiiiEEENS1_10collective13CollectiveMmaINS1_37MainloopSm90TmaGmmaWarpSpecializedFP8ILi5ENS5_IJNS4_1CILi2EEESB_NSA_ILi1EEEEEENS1_32KernelTmaWarpSpecializedPingpongEEENS5_IJNSA_ILi64EEENSA_ILi256EEESG_EEENS_12float_e5m2_tENS5_IJlSC_lEEESJ_SK_NS4_8TiledMMAINS4_8MMA_AtomIJNS4_4SM904GMMA31MMA_64x256x32_F32E5M2E5M2_SS_TNILNSO_7ScaleInE1ELSQ_1EEEEEENS4_6LayoutINS5_IJSC_SC_SC_EEENS5_IJNSA_ILi0EEESV_SV_EEEEENS5_IJNS4_10UnderscoreESY_SY_EEEEENS4_23SM90_TMA_LOAD_MULTICASTENS4_14ComposedLayoutINS4_7SwizzleILi2ELi4ELi3EEENS4_18smem_ptr_flag_bitsILi8EEENST_INS5_IJNSA_ILi8EEESG_EEENS5_IJSG_SC_EEEEEEEvNS4_8identityES11_S1B_vS1C_EENS_8epilogue10collective6detail29Sm90TmaWarpSpecializedAdapterINS1F_15DefaultEpilogueISJ_SK_SK_NS1E_6thread17LinearCombinationISJ_Li1EffLNS1J_9ScaleType4KindE0ELNS_15FloatRoundStyleE2ESJ_EENS1_15EpilogueDefaultEEEEEvvEEEEvNT_6ParamsE)
        /*0020*/ 	.word	0x00000118
.L_16:


//--------------------- .nv.compat                --------------------------
	.section	.nv.compat,"",@"SHT_CUDA_COMPAT_INFO"
	.align	4
        /*0000*/ 	.byte	0x02, 0x09, 0x01, 0x00, 0x02, 0x02, 0x04, 0x00, 0x02, 0x05, 0x05, 0x00, 0x03, 0x07, 0x01, 0x01
        /*0010*/ 	.byte	0x02, 0x03, 0x01, 0x00, 0x02, 0x06, 0x01, 0x00, 0x04, 0x0b, 0x08, 0x00, 0x00, 0x00, 0x00, 0x00
        /*0020*/ 	.byte	0x00, 0x00, 0x00, 0x00


//--------------------- .nv.info._ZN7cutlass13device_kernelINS_4gemm6kernel13GemmUniversalIN4cute5tupleIJiiiiEEENS1_10collective13CollectiveMmaINS1_37MainloopSm90TmaGmmaWarpSpecializedFP8ILi5ENS5_IJNS4_1CILi2EEESB_NSA_ILi1EEEEEENS1_32KernelTmaWarpSpecializedPingpongEEENS5_IJNSA_ILi64EEENSA_ILi256EEESG_EEENS_12float_e5m2_tENS5_IJlSC_lEEESJ_SK_NS4_8TiledMMAINS4_8MMA_AtomIJNS4_4SM904GMMA31MMA_64x256x32_F32E5M2E5M2_SS_TNILNSO_7ScaleInE1ELSQ_1EEEEEENS4_6LayoutINS5_IJSC_SC_SC_EEENS5_IJNSA_ILi0EEESV_SV_EEEEENS5_IJNS4_10UnderscoreESY_SY_EEEEENS4_23SM90_TMA_LOAD_MULTICASTENS4_14ComposedLayoutINS4_7SwizzleILi2ELi4ELi3EEENS4_18smem_ptr_flag_bitsILi8EEENST_INS5_IJNSA_ILi8EEESG_EEENS5_IJSG_SC_EEEEEEEvNS4_8identityES11_S1B_vS1C_EENS_8epilogue10collective6detail29Sm90TmaWarpSpecializedAdapterINS1F_15DefaultEpilogueISJ_SK_SK_NS1E_6thread17LinearCombinationISJ_Li1EffLNS1J_9ScaleType4KindE0ELNS_15FloatRoundStyleE2ESJ_EENS1_15EpilogueDefaultEEEEEvvEEEEvNT_6ParamsE --------------------------
	.section	.nv.info._ZN7cutlass13device_kernelINS_4gemm6kernel13GemmUniversalIN4cute5tupleIJiiiiEEENS1_10collective13CollectiveMmaINS1_37MainloopSm90TmaGmmaWarpSpecializedFP8ILi5ENS5_IJNS4_1CILi2EEESB_NSA_ILi1EEEEEENS1_32KernelTmaWarpSpecializedPingpongEEENS5_IJNSA_ILi64EEENSA_ILi256EEESG_EEENS_12float_e5m2_tENS5_IJlSC_lEEESJ_SK_NS4_8TiledMMAINS4_8MMA_AtomIJNS4_4SM904GMMA31MMA_64x256x32_F32E5M2E5M2_SS_TNILNSO_7ScaleInE1ELSQ_1EEEEEENS4_6LayoutINS5_IJSC_SC_SC_EEENS5_IJNSA_ILi0EEESV_SV_EEEEENS5_IJNS4_10UnderscoreESY_SY_EEEEENS4_23SM90_TMA_LOAD_MULTICASTENS4_14ComposedLayoutINS4_7SwizzleILi2ELi4ELi3EEENS4_18smem_ptr_flag_bitsILi8EEENST_INS5_IJNSA_ILi8EEESG_EEENS5_IJSG_SC_EEEEEEEvNS4_8identityES11_S1B_vS1C_EENS_8epilogue10collective6detail29Sm90TmaWarpSpecializedAdapterINS1F_15DefaultEpilogueISJ_SK_SK_NS1E_6thread17LinearCombinationISJ_Li1EffLNS1J_9ScaleType4KindE0ELNS_15FloatRoundStyleE2ESJ_EENS1_15EpilogueDefaultEEEEEvvEEEEvNT_6ParamsE,"",@"SHT_CUDA_INFO"
	.sectionflags	@""
	.align	4


	//----- nvinfo : EIATTR_CUDA_API_VERSION
	.align		4
        /*0000*/ 	.byte	0x04, 0x37
        /*0002*/ 	.short	(.L_18 - .L_17)
.L_17:
        /*0004*/ 	.word	0x00000082


	//----- nvinfo : EIATTR_KPARAM_INFO
	.align		4
.L_18:
        /*0008*/ 	.byte	0x04, 0x17
        /*000a*/ 	.short	(.L_20 - .L_19)
.L_19:
        /*000c*/ 	.word	0x00000000
        /*0010*/ 	.short	0x0000
        /*0012*/ 	.short	0x0070
        /*0014*/ 	.byte	0x00, 0xf0, 0x01, 0x10


	//----- nvinfo : EIATTR_SPARSE_MMA_MASK
	.align		4
.L_20:
        /*0018*/ 	.byte	0x03, 0x50
        /*001a*/ 	.short	0x0000


	//----- nvinfo : EIATTR_MAXREG_COUNT
	.align		4
        /*001c*/ 	.byte	0x03, 0x1b
        /*001e*/ 	.short	0x00a8


	//----- nvinfo : EIATTR_NUM_BARRIERS
	.align		4
        /*0020*/ 	.byte	0x02, 0x4c
        /*0022*/ 	.byte	0x01
	.zero		1


	//----- nvinfo : EIATTR_ANNOTATIONS
	.align		4
        /*0024*/ 	.byte	0x04, 0x55
        /*0026*/ 	.short	(.L_22 - .L_21)


	//   ....[0]....
.L_21:
        /*0028*/ 	.word	0x00000001
        /*002c*/ 	.byte	0x40, 0x07, 0x00, 0x00, 0x01, 0x00, 0x00, 0x00, 0x30, 0x09, 0x00, 0x00, 0x01, 0x00, 0x00, 0x00
        /* <DEDUP_REMOVED lines=212> */
        /*0d7c*/ 	.byte	0xc0, 0x04, 0x01, 0x00


	//----- nvinfo : EIATTR_MERCURY_ISA_VERSION
	.align		4
.L_22:
        /*0d80*/ 	.byte	0x03, 0x5f
        /*0d82*/ 	.short	0x0101


	//----- nvinfo : EIATTR_INT_WARP_WIDE_INSTR_OFFSETS
	.align		4
        /*0d84*/ 	.byte	0x04, 0x31
        /*0d86*/ 	.short	(.L_24 - .L_23)


	//   ....[0]....
.L_23:
        /*0d88*/ 	.word	0x000005c0


	//   ....[1]....
        /*0d8c*/ 	.word	0x00000640


	//   ....[2]....
        /*0d90*/ 	.word	0x00000650


	//   ....[3]....
        /*0d94*/ 	.word	0x00000680


	//   ....[4]....
        /*0d98*/ 	.word	0x000006c0


	//   ....[5]....
        /*0d9c*/ 	.word	0x000006f0


	//   ....[6]....
        /*0da0*/ 	.word	0x00000800


	//   ....[7]....
        /*0da4*/ 	.word	0x00000820


	//   ....[8]....
        /*0da8*/ 	.word	0x000056c0


	//----- nvinfo : EIATTR_COOP_GROUP_MASK_REGIDS
	.align		4
.L_24:
        /*0dac*/ 	.byte	0x04, 0x29
        /*0dae*/ 	.short	(.L_26 - .L_25)


	//   ....[0]....
.L_25:
        /*0db0*/ 	.word	0xffffffff


	//   ....[1]....
        /*0db4*/ 	.word	0xffffffff


	//   ....[2]....
        /*0db8*/ 	.word	0xffffffff


	//   ....[3]....
        /*0dbc*/ 	.word	0xffffffff


	//   ....[4]....
        /*0dc0*/ 	.word	0xffffffff


	//   ....[5]....
        /*0dc4*/ 	.word	0xffffffff


	//   ....[6]....
        /*0dc8*/ 	.word	0xffffffff


	//----- nvinfo : EIATTR_COOP_GROUP_INSTR_OFFSETS
	.align		4
.L_26:
        /*0dcc*/ 	.byte	0x04, 0x28
        /*0dce*/ 	.short	(.L_28 - .L_27)


	//   ....[0]....
.L_27:
        /*0dd0*/ 	.word	0x00000070


	//   ....[1]....
        /*0dd4*/ 	.word	0x00000090


	//   ....[2]....
        /*0dd8*/ 	.word	0x00000190


	//   ....[3]....
        /*0ddc*/ 	.word	0x000003d0


	//   ....[4]....
        /*0de0*/ 	.word	0x00000410


	//   ....[5]....
        /*0de4*/ 	.word	0x00000510


	//   ....[6]....
        /*0de8*/ 	.word	0x000009c0


	//----- nvinfo : EIATTR_REG_RECONFIG
	.align		4
.L_28:
        /*0dec*/ 	.byte	0x01, 0x54
	.zero		2


	//----- nvinfo : EIATTR_MBARRIER_INSTR_OFFSETS
	.align		4
        /*0df0*/ 	.byte	0x04, 0x39
        /*0df2*/ 	.short	(.L_30 - .L_29)


	//   ....[0]....
.L_29:
        /*0df4*/ 	.word	0x00000310
        /*0df8*/ 	.word	0x000000ff
        /*0dfc*/ 	.word	0x00000000
        /*0e00*/ 	.short	0x0100
        /*0e02*/ 	.byte	0x07
	.zero		1


	//   ....[1]....
        /*0e04*/ 	.word	0x00000320
        /*0e08*/ 	.word	0x000000ff
        /*0e0c*/ 	.word	0x00000028
        /*0e10*/ 	.short	0x0100
        /*0e12*/ 	.byte	0x07
	.zero		1


	//   ....[2]....
        /*0e14*/ 	.word	0x00000330
        /*0e18*/ 	.word	0x000000ff
        /*0e1c*/ 	.word	0x00000008
        /*0e20*/ 	.short	0x0100
        /*0e22*/ 	.byte	0x07
	.zero		1


	//   ....[3]....
        /*0e24*/ 	.word	0x00000340
        /*0e28*/ 	.word	0x000000ff
        /*0e2c*/ 	.word	0x00000030
        /*0e30*/ 	.short	0x0100
        /*0e32*/ 	.byte	0x07
	.zero		1


	//   ....[4]....
        /*0e34*/ 	.word	0x00000350
        /*0e38*/ 	.word	0x000000ff
        /*0e3c*/ 	.word	0x00000010
        /*0e40*/ 	.short	0x0100
        /*0e42*/ 	.byte	0x07
	.zero		1


	//   ....[5]....
        /*0e44*/ 	.word	0x00000360
        /*0e48*/ 	.word	0x000000ff
        /*0e4c*/ 	.word	0x00000038
        /*0e50*/ 	.short	0x0100
        /*0e52*/ 	.byte	0x07
	.zero		1


	//   ....[6]....
        /*0e54*/ 	.word	0x00000370
        /*0e58*/ 	.word	0x000000ff
        /*0e5c*/ 	.word	0x00000018
        /*0e60*/ 	.short	0x0100
        /*0e62*/ 	.byte	0x07
	.zero		1


	//   ....[7]....
        /*0e64*/ 	.word	0x00000380
        /*0e68*/ 	.word	0x000000ff
        /*0e6c*/ 	.word	0x00000040
        /*0e70*/ 	.short	0x0100
        /*0e72*/ 	.byte	0x07
	.zero		1


	//   ....[8]....
        /*0e74*/ 	.word	0x00000390
        /*0e78*/ 	.word	0x000000ff
        /*0e7c*/ 	.word	0x00000020
        /*0e80*/ 	.short	0x0100
        /*0e82*/ 	.byte	0x07
	.zero		1


	//   ....[9]....
        /*0e84*/ 	.word	0x000003a0
        /*0e88*/ 	.word	0x000000ff
        /*0e8c*/ 	.word	0x00000048
        /*0e90*/ 	.short	0x0100
        /*0e92*/ 	.byte	0x07
	.zero		1


	//   ....[10]....
        /*0e94*/ 	.word	0x00000860
        /*0e98*/ 	.word	0x000000ff
        /*0e9c*/ 	.word	0x00000080
        /*0ea0*/ 	.short	0x0100
        /*0ea2*/ 	.byte	0x07
	.zero		1


	//   ....[11]....
        /*0ea4*/ 	.word	0x00000900
        /*0ea8*/ 	.word	0x000000ff
        /*0eac*/ 	.word	0x00000088
        /*0eb0*/ 	.short	0x0100
        /*0eb2*/ 	.byte	0x07
	.zero		1


	//   ....[12]....
        /*0eb4*/ 	.word	0x00000940
        /*0eb8*/ 	.word	0x000000ff
        /*0ebc*/ 	.word	0x00000060
        /*0ec0*/ 	.short	0x0100
        /*0ec2*/ 	.byte	0x0a
	.zero		1


	//   ....[13]....
        /*0ec4*/ 	.word	0x00000950
        /*0ec8*/ 	.word	0x000000ff
        /*0ecc*/ 	.word	0x00000068
        /*0ed0*/ 	.short	0x0100
        /*0ed2*/ 	.byte	0x0a
	.zero		1


	//   ....[14]....
        /*0ed4*/ 	.word	0x00000960
        /*0ed8*/ 	.word	0x000000ff
        /*0edc*/ 	.word	0x00000070
        /*0ee0*/ 	.short	0x0100
        /*0ee2*/ 	.byte	0x0a
	.zero		1


	//   ....[15]....
        /*0ee4*/ 	.word	0x00000970
        /*0ee8*/ 	.word	0x000000ff
        /*0eec*/ 	.word	0x00000078
        /*0ef0*/ 	.short	0x0100
        /*0ef2*/ 	.byte	0x0a
	.zero		1


	//   ....[16]....
        /*0ef4*/ 	.word	0x00001820
        /*0ef8*/ 	.word	0x000000ff
        /*0efc*/ 	.word	0xfffffff8
        /*0f00*/ 	.short	0x010a
        /*0f02*/ 	.byte	0x11
	.zero		1


	//   ....[17]....
        /*0f04*/ 	.word	0x00002200
        /*0f08*/ 	.word	0x000000ff
        /*0f0c*/ 	.word	0x00000000
        /*0f10*/ 	.short	0x010a
        /*0f12*/ 	.byte	0x06
	.zero		1


	//   ....[18]....
        /*0f14*/ 	.word	0x00002240
        /*0f18*/ 	.word	0x000000ff
        /*0f1c*/ 	.word	0x00000000
        /*0f20*/ 	.short	0x010a
        /*0f22*/ 	.byte	0x06
	.zero		1


	//   ....[19]....
        /*0f24*/ 	.word	0x00003420
        /*0f28*/ 	.word	0x000000ff
        /*0f2c*/ 	.word	0x00000000
        /*0f30*/ 	.short	0x010a
        /*0f32*/ 	.byte	0x09
	.zero		1


	//   ....[20]....
        /*0f34*/ 	.word	0x00003460
        /*0f38*/ 	.word	0x000000ff
        /*0f3c*/ 	.word	0x00000000
        /*0f40*/ 	.short	0x010a
        /*0f42*/ 	.byte	0x09
	.zero		1


	//   ....[21]....
        /*0f44*/ 	.word	0x00004520
        /*0f48*/ 	.word	0x000000e5
        /*0f4c*/ 	.word	0x00000000
        /*0f50*/ 	.short	0x0101
        /*0f52*/ 	.byte	0x3f
	.zero		1


	//   ....[22]....
        /*0f54*/ 	.word	0x000055e0
        /*0f58*/ 	.word	0x000000e3
        /*0f5c*/ 	.word	0x00000000
        /*0f60*/ 	.short	0x0101
        /*0f62*/ 	.byte	0x1d
	.zero		1


	//   ....[23]....
        /*0f64*/ 	.word	0x00005770
        /*0f68*/ 	.word	0x00000018
        /*0f6c*/ 	.word	0x00000000
        /*0f70*/ 	.short	0x0101
        /*0f72*/ 	.byte	0x3f
	.zero		1


	//   ....[24]....
        /*0f74*/ 	.word	0x00005830
        /*0f78*/ 	.word	0x000000ff
        /*0f7c*/ 	.word	0x00000008
        /*0f80*/ 	.short	0x010a
        /*0f82*/ 	.byte	0x11
	.zero		1


	//   ....[25]....
        /*0f84*/ 	.word	0x0000ea20
        /*0f88*/ 	.word	0x00000003
        /*0f8c*/ 	.word	0x00000000
        /*0f90*/ 	.short	0x0101
        /*0f92*/ 	.byte	0x1d
	.zero		1


	//   ....[26]....
        /*0f94*/ 	.word	0x0000f540
        /*0f98*/ 	.word	0x0000000b
        /*0f9c*/ 	.word	0x00000028
        /*0fa0*/ 	.short	0x010a
        /*0fa2*/ 	.byte	0x3f
	.zero		1


	//   ....[27]....
        /*0fa4*/ 	.word	0x0000f930
        /*0fa8*/ 	.word	0x00000004
        /*0fac*/ 	.word	0x00000088
        /*0fb0*/ 	.short	0x0101
        /*0fb2*/ 	.byte	0x3f
	.zero		1


	//   ....[28]....
        /*0fb4*/ 	.word	0x00010120
        /*0fb8*/ 	.word	0x00000007
        /*0fbc*/ 	.word	0x00000000
        /*0fc0*/ 	.short	0x010a
        /*0fc2*/ 	.byte	0x3f
	.zero		1


	//   ....[29]....
        /*0fc4*/ 	.word	0x000101a0
        /*0fc8*/ 	.word	0x00000009
        /*0fcc*/ 	.word	0x00000000
        /*0fd0*/ 	.short	0x010a
        /*0fd2*/ 	.byte	0x3f
	.zero		1


	//   ....[30]....
        /*0fd4*/ 	.word	0x00010230
        /*0fd8*/ 	.word	0x00000006
        /*0fdc*/ 	.word	0x00000000
        /*0fe0*/ 	.short	0x010a
        /*0fe2*/ 	.byte	0x3f
	.zero		1


	//   ....[31]....
        /*0fe4*/ 	.word	0x000102c0
        /*0fe8*/ 	.word	0x00000009
        /*0fec*/ 	.word	0x00000000
        /*0ff0*/ 	.short	0x010a
        /*0ff2*/ 	.byte	0x3f
	.zero		1


	//   ....[32]....
        /*0ff4*/ 	.word	0x00010350
        /*0ff8*/ 	.word	0x00000003
        /*0ffc*/ 	.word	0x00000000
        /*1000*/ 	.short	0x010a
        /*1002*/ 	.byte	0x3f
	.zero		1


	//   ....[33]....
        /*1004*/ 	.word	0x000103c0
        /*1008*/ 	.word	0x00000003
        /*100c*/ 	.word	0xfffffff8
        /*1010*/ 	.short	0x010a
        /*1012*/ 	.byte	0x3f
	.zero		1


	//   ....[34]....
        /*1014*/ 	.word	0x00010420
        /*1018*/ 	.word	0x00000003
        /*101c*/ 	.word	0x00000000
        /*1020*/ 	.short	0x010a
        /*1022*/ 	.byte	0x3f
	.zero		1


	//   ....[35]....
        /*1024*/ 	.word	0x00010490
        /*1028*/ 	.word	0x00000000
        /*102c*/ 	.word	0x00000000
        /*1030*/ 	.short	0x010a
        /*1032*/ 	.byte	0x3f
	.zero		1


	//   ....[36]....
        /*1034*/ 	.word	0x00010500
        /*1038*/ 	.word	0x00000019
        /*103c*/ 	.word	0x00000008
        /*1040*/ 	.short	0x010a
        /*1042*/ 	.byte	0x3f
	.zero		1


	//   ....[37]....
        /*1044*/ 	.word	0x000105d0
        /*1048*/ 	.word	0x0000000b
        /*104c*/ 	.word	0x00000028
        /*1050*/ 	.short	0x010a
        /*1052*/ 	.byte	0x3f
	.zero		1


	//   ....[38]....
        /*1054*/ 	.word	0x000106b0
        /*1058*/ 	.word	0x00000007
        /*105c*/ 	.word	0x00000000
        /*1060*/ 	.short	0x010a
        /*1062*/ 	.byte	0x3f
	.zero		1


	//   ....[39]....
        /*1064*/ 	.word	0x00010700
        /*1068*/ 	.word	0x00000009
        /*106c*/ 	.word	0x00000000
        /*1070*/ 	.short	0x010a
        /*1072*/ 	.byte	0x3f
	.zero		1


	//   ....[40]....
        /*1074*/ 	.word	0x00010750
        /*1078*/ 	.word	0x00000006
        /*107c*/ 	.word	0x00000000
        /*1080*/ 	.short	0x010a
        /*1082*/ 	.byte	0x3f
	.zero		1


	//   ....[41]....
        /*1084*/ 	.word	0x000107a0
        /*1088*/ 	.word	0x00000009
        /*108c*/ 	.word	0x00000000
        /*1090*/ 	.short	0x010a
        /*1092*/ 	.byte	0x3f
	.zero		1


	//----- nvinfo : EIATTR_NUM_MBARRIERS
	.align		4
.L_30:
        /*1094*/ 	.byte	0x03, 0x38
        /*1096*/ 	.short	0x0010


	//----- nvinfo : EIATTR_EXIT_INSTR_OFFSETS
	.align		4
        /*1098*/ 	.byte	0x04, 0x1c
        /*109a*/ 	.short	(.L_32 - .L_31)


	//   ....[0]....
.L_31:
        /*109c*/ 	.word	0x00001560


	//   ....[1]....
        /*10a0*/ 	.word	0x000015c0


	//   ....[2]....
        /*10a4*/ 	.word	0x0000f130


	//   ....[3]....
        /*10a8*/ 	.word	0x0000f160


	//   ....[4]....
        /*10ac*/ 	.word	0x000103a0


	//----- nvinfo : EIATTR_MAX_THREADS
	.align		4
.L_32:
        /*10b0*/ 	.byte	0x04, 0x05
        /*10b2*/ 	.short	(.L_34 - .L_33)
.L_33:
        /*10b4*/ 	.word	0x00000180
        /*10b8*/ 	.word	0x00000001
        /*10bc*/ 	.word	0x00000001


	//----- nvinfo : EIATTR_CRS_STACK_SIZE
	.align		4
.L_34:
        /*10c0*/ 	.byte	0x04, 0x1e
        /*10c2*/ 	.short	(.L_36 - .L_35)
.L_35:
        /*10c4*/ 	.word	0x00000000


	//----- nvinfo : EIATTR_CBANK_PARAM_SIZE
	.align		4
.L_36:
        /*10c8*/ 	.byte	0x03, 0x19
        /*10ca*/ 	.short	0x0470


	//----- nvinfo : EIATTR_PARAM_CBANK
	.align		4
        /*10cc*/ 	.byte	0x04, 0x0a
        /*10ce*/ 	.short	(.L_38 - .L_37)
	.align		4
.L_37:
        /*10d0*/ 	.word	index@(.nv.constant0._ZN7cutlass13device_kernelINS_4gemm6kernel13GemmUniversalIN4cute5tupleIJiiiiEEENS1_10collective13CollectiveMmaINS1_37MainloopSm90TmaGmmaWarpSpecializedFP8ILi5ENS5_IJNS4_1CILi2EEESB_NSA_ILi1EEEEEENS1_32KernelTmaWarpSpecializedPingpongEEENS5_IJNSA_ILi64EEENSA_ILi256EEESG_EEENS_12float_e5m2_tENS5_IJlSC_lEEESJ_SK_NS4_8TiledMMAINS4_8MMA_AtomIJNS4_4SM904GMMA31MMA_64x256x32_F32E5M2E5M2_SS_TNILNSO_7ScaleInE1ELSQ_1EEEEEENS4_6LayoutINS5_IJSC_SC_SC_EEENS5_IJNSA_ILi0EEESV_SV_EEEEENS5_IJNS4_10UnderscoreESY_SY_EEEEENS4_23SM90_TMA_LOAD_MULTICASTENS4_14ComposedLayoutINS4_7SwizzleILi2ELi4ELi3EEENS4_18smem_ptr_flag_bitsILi8EEENST_INS5_IJNSA_ILi8EEESG_EEENS5_IJSG_SC_EEEEEEEvNS4_8identityES11_S1B_vS1C_EENS_8epilogue10collective6detail29Sm90TmaWarpSpecializedAdapterINS1F_15DefaultEpilogueISJ_SK_SK_NS1E_6thread17LinearCombinationISJ_Li1EffLNS1J_9ScaleType4KindE0ELNS_15FloatRoundStyleE2ESJ_EENS1_15EpilogueDefaultEEEEEvvEEEEvNT_6ParamsE)
        /*10d4*/ 	.short	0x0210
        /*10d6*/ 	.short	0x0470


	//----- nvinfo : EIATTR_SW_WAR
	.align		4
.L_38:
        /*10d8*/ 	.byte	0x04, 0x36
        /*10da*/ 	.short	(.L_40 - .L_39)
.L_39:
        /*10dc*/ 	.word	0x00000008
.L_40:


//--------------------- .nv.callgraph             --------------------------
	.section	.nv.callgraph,"",@"SHT_CUDA_CALLGRAPH"
	.align	4
	.sectionentsize	8
	.align		4
        /*0000*/ 	.word	0x00000000
	.align		4
        /*0004*/ 	.word	0xffffffff
	.align		4
        /*0008*/ 	.word	0x00000000
	.align		4
        /*000c*/ 	.word	0xfffffffe
	.align		4
        /*0010*/ 	.word	0x00000000
	.align		4
        /*0014*/ 	.word	0xfffffffd
	.align		4
        /*0018*/ 	.word	0x00000000
	.align		4
        /*001c*/ 	.word	0xfffffffc


//--------------------- .nv.constant4             --------------------------
	.section	.nv.constant4,"a",@progbits
	.align	8
	.align		8
.nv.constant4:
        /*0000*/ 	.dword	_ZN39_INTERNAL_cdb973f0_4_k_cu_1179b0e5_54484cuda3std3__45__cpo5beginE
	.align		8
        /*0008*/ 	.dword	_ZN39_INTERNAL_cdb973f0_4_k_cu_1179b0e5_54484cuda3std3__45__cpo3endE
	.align		8
        /*0010*/ 	.dword	_ZN39_INTERNAL_cdb973f0_4_k_cu_1179b0e5_54484cuda3std3__45__cpo6cbeginE
	.align		8
        /*0018*/ 	.dword	_ZN39_INTERNAL_cdb973f0_4_k_cu_1179b0e5_54484cuda3std3__45__cpo4cendE
	.align		8
        /*0020*/ 	.dword	_ZN39_INTERNAL_cdb973f0_4_k_cu_1179b0e5_54484cuda3std3__441_GLOBAL__N__cdb973f0_4_k_cu_1179b0e5_54486ignoreE
	.align		8
        /*0028*/ 	.dword	_ZN39_INTERNAL_cdb973f0_4_k_cu_1179b0e5_54484cuda3std3__419piecewise_constructE
	.align		8
        /*0030*/ 	.dword	_ZN39_INTERNAL_cdb973f0_4_k_cu_1179b0e5_54484cuda3std3__48in_placeE
	.align		8
        /*0038*/ 	.dword	_ZN39_INTERNAL_cdb973f0_4_k_cu_1179b0e5_54484cuda3std6ranges3__45__cpo4swapE
	.align		8
        /*0040*/ 	.dword	_ZN39_INTERNAL_cdb973f0_4_k_cu_1179b0e5_54484cuda3std6ranges3__45__cpo9iter_moveE
	.align		8
        /*0048*/ 	.dword	_ZN39_INTERNAL_cdb973f0_4_k_cu_1179b0e5_54484cute7productE
	.align		8
        /*0050*/ 	.dword	_ZN39_INTERNAL_cdb973f0_4_k_cu_1179b0e5_54484cute1_E


//--------------------- .text._ZN7cutlass13device_kernelINS_4gemm6kernel13GemmUniversalIN4cute5tupleIJiiiiEEENS1_10collective13CollectiveMmaINS1_37MainloopSm90TmaGmmaWarpSpecializedFP8ILi5ENS5_IJNS4_1CILi2EEESB_NSA_ILi1EEEEEENS1_32KernelTmaWarpSpecializedPingpongEEENS5_IJNSA_ILi64EEENSA_ILi256EEESG_EEENS_12float_e5m2_tENS5_IJlSC_lEEESJ_SK_NS4_8TiledMMAINS4_8MMA_AtomIJNS4_4SM904GMMA31MMA_64x256x32_F32E5M2E5M2_SS_TNILNSO_7ScaleInE1ELSQ_1EEEEEENS4_6LayoutINS5_IJSC_SC_SC_EEENS5_IJNSA_ILi0EEESV_SV_EEEEENS5_IJNS4_10UnderscoreESY_SY_EEEEENS4_23SM90_TMA_LOAD_MULTICASTENS4_14ComposedLayoutINS4_7SwizzleILi2ELi4ELi3EEENS4_18smem_ptr_flag_bitsILi8EEENST_INS5_IJNSA_ILi8EEESG_EEENS5_IJSG_SC_EEEEEEEvNS4_8identityES11_S1B_vS1C_EENS_8epilogue10collective6detail29Sm90TmaWarpSpecializedAdapterINS1F_15DefaultEpilogueISJ_SK_SK_NS1E_6thread17LinearCombinationISJ_Li1EffLNS1J_9ScaleType4KindE0ELNS_15FloatRoundStyleE2ESJ_EENS1_15EpilogueDefaultEEEEEvvEEEEvNT_6ParamsE --------------------------
	.section	.text._ZN7cutlass13device_kernelINS_4gemm6kernel13GemmUniversalIN4cute5tupleIJiiiiEEENS1_10collective13CollectiveMmaINS1_37MainloopSm90TmaGmmaWarpSpecializedFP8ILi5ENS5_IJNS4_1CILi2EEESB_NSA_ILi1EEEEEENS1_32KernelTmaWarpSpecializedPingpongEEENS5_IJNSA_ILi64EEENSA_ILi256EEESG_EEENS_12float_e5m2_tENS5_IJlSC_lEEESJ_SK_NS4_8TiledMMAINS4_8MMA_AtomIJNS4_4SM904GMMA31MMA_64x256x32_F32E5M2E5M2_SS_TNILNSO_7ScaleInE1ELSQ_1EEEEEENS4_6LayoutINS5_IJSC_SC_SC_EEENS5_IJNSA_ILi0EEESV_SV_EEEEENS5_IJNS4_10UnderscoreESY_SY_EEEEENS4_23SM90_TMA_LOAD_MULTICASTENS4_14ComposedLayoutINS4_7SwizzleILi2ELi4ELi3EEENS4_18smem_ptr_flag_bitsILi8EEENST_INS5_IJNSA_ILi8EEESG_EEENS5_IJSG_SC_EEEEEEEvNS4_8identityES11_S1B_vS1C_EENS_8epilogue10collective6detail29Sm90TmaWarpSpecializedAdapterINS1F_15DefaultEpilogueISJ_SK_SK_NS1E_6thread17LinearCombinationISJ_Li1EffLNS1J_9ScaleType4KindE0ELNS_15FloatRoundStyleE2ESJ_EENS1_15EpilogueDefaultEEEEEvvEEEEvNT_6ParamsE,"ax",@progbits
	.align	128
.text._ZN7cutlass13device_kernelINS_4gemm6kernel13GemmUniversalIN4cute5tupleIJiiiiEEENS1_10collective13CollectiveMmaINS1_37MainloopSm90TmaGmmaWarpSpecializedFP8ILi5ENS5_IJNS4_1CILi2EEESB_NSA_ILi1EEEEEENS1_32KernelTmaWarpSpecializedPingpongEEENS5_IJNSA_ILi64EEENSA_ILi256EEESG_EEENS_12float_e5m2_tENS5_IJlSC_lEEESJ_SK_NS4_8TiledMMAINS4_8MMA_AtomIJNS4_4SM904GMMA31MMA_64x256x32_F32E5M2E5M2_SS_TNILNSO_7ScaleInE1ELSQ_1EEEEEENS4_6LayoutINS5_IJSC_SC_SC_EEENS5_IJNSA_ILi0EEESV_SV_EEEEENS5_IJNS4_10UnderscoreESY_SY_EEEEENS4_23SM90_TMA_LOAD_MULTICASTENS4_14ComposedLayoutINS4_7SwizzleILi2ELi4ELi3EEENS4_18smem_ptr_flag_bitsILi8EEENST_INS5_IJNSA_ILi8EEESG_EEENS5_IJSG_SC_EEEEEEEvNS4_8identityES11_S1B_vS1C_EENS_8epilogue10collective6detail29Sm90TmaWarpSpecializedAdapterINS1F_15DefaultEpilogueISJ_SK_SK_NS1E_6thread17LinearCombinationISJ_Li1EffLNS1J_9ScaleType4KindE0ELNS_15FloatRoundStyleE2ESJ_EENS1_15EpilogueDefaultEEEEEvvEEEEvNT_6ParamsE:
        .type           _ZN7cutlass13device_kernelINS_4gemm6kernel13GemmUniversalIN4cute5tupleIJiiiiEEENS1_10collective13CollectiveMmaINS1_37MainloopSm90TmaGmmaWarpSpecializedFP8ILi5ENS5_IJNS4_1CILi2EEESB_NSA_ILi1EEEEEENS1_32KernelTmaWarpSpecializedPingpongEEENS5_IJNSA_ILi64EEENSA_ILi256EEESG_EEENS_12float_e5m2_tENS5_IJlSC_lEEESJ_SK_NS4_8TiledMMAINS4_8MMA_AtomIJNS4_4SM904GMMA31MMA_64x256x32_F32E5M2E5M2_SS_TNILNSO_7ScaleInE1ELSQ_1EEEEEENS4_6LayoutINS5_IJSC_SC_SC_EEENS5_IJNSA_ILi0EEESV_SV_EEEEENS5_IJNS4_10UnderscoreESY_SY_EEEEENS4_23SM90_TMA_LOAD_MULTICASTENS4_14ComposedLayoutINS4_7SwizzleILi2ELi4ELi3EEENS4_18smem_ptr_flag_bitsILi8EEENST_INS5_IJNSA_ILi8EEESG_EEENS5_IJSG_SC_EEEEEEEvNS4_8identityES11_S1B_vS1C_EENS_8epilogue10collective6detail29Sm90TmaWarpSpecializedAdapterINS1F_15DefaultEpilogueISJ_SK_SK_NS1E_6thread17LinearCombinationISJ_Li1EffLNS1J_9ScaleType4KindE0ELNS_15FloatRoundStyleE2ESJ_EENS1_15EpilogueDefaultEEEEEvvEEEEvNT_6ParamsE,@function
        .size           _ZN7cutlass13device_kernelINS_4gemm6kernel13GemmUniversalIN4cute5tupleIJiiiiEEENS1_10collective13CollectiveMmaINS1_37MainloopSm90TmaGmmaWarpSpecializedFP8ILi5ENS5_IJNS4_1CILi2EEESB_NSA_ILi1EEEEEENS1_32KernelTmaWarpSpecializedPingpongEEENS5_IJNSA_ILi64EEENSA_ILi256EEESG_EEENS_12float_e5m2_tENS5_IJlSC_lEEESJ_SK_NS4_8TiledMMAINS4_8MMA_AtomIJNS4_4SM904GMMA31MMA_64x256x32_F32E5M2E5M2_SS_TNILNSO_7ScaleInE1ELSQ_1EEEEEENS4_6LayoutINS5_IJSC_SC_SC_EEENS5_IJNSA_ILi0EEESV_SV_EEEEENS5_IJNS4_10UnderscoreESY_SY_EEEEENS4_23SM90_TMA_LOAD_MULTICASTENS4_14ComposedLayoutINS4_7SwizzleILi2ELi4ELi3EEENS4_18smem_ptr_flag_bitsILi8EEENST_INS5_IJNSA_ILi8EEESG_EEENS5_IJSG_SC_EEEEEEEvNS4_8identityES11_S1B_vS1C_EENS_8epilogue10collective6detail29Sm90TmaWarpSpecializedAdapterINS1F_15DefaultEpilogueISJ_SK_SK_NS1E_6thread17LinearCombinationISJ_Li1EffLNS1J_9ScaleType4KindE0ELNS_15FloatRoundStyleE2ESJ_EENS1_15EpilogueDefaultEEEEEvvEEEEvNT_6ParamsE,(.L_x_338 - _ZN7cutlass13device_kernelINS_4gemm6kernel13GemmUniversalIN4cute5tupleIJiiiiEEENS1_10collective13CollectiveMmaINS1_37MainloopSm90TmaGmmaWarpSpecializedFP8ILi5ENS5_IJNS4_1CILi2EEESB_NSA_ILi1EEEEEENS1_32KernelTmaWarpSpecializedPingpongEEENS5_IJNSA_ILi64EEENSA_ILi256EEESG_EEENS_12float_e5m2_tENS5_IJlSC_lEEESJ_SK_NS4_8TiledMMAINS4_8MMA_AtomIJNS4_4SM904GMMA31MMA_64x256x32_F32E5M2E5M2_SS_TNILNSO_7ScaleInE1ELSQ_1EEEEEENS4_6LayoutINS5_IJSC_SC_SC_EEENS5_IJNSA_ILi0EEESV_SV_EEEEENS5_IJNS4_10UnderscoreESY_SY_EEEEENS4_23SM90_TMA_LOAD_MULTICASTENS4_14ComposedLayoutINS4_7SwizzleILi2ELi4ELi3EEENS4_18smem_ptr_flag_bitsILi8EEENST_INS5_IJNSA_ILi8EEESG_EEENS5_IJSG_SC_EEEEEEEvNS4_8identityES11_S1B_vS1C_EENS_8epilogue10collective6detail29Sm90TmaWarpSpecializedAdapterINS1F_15DefaultEpilogueISJ_SK_SK_NS1E_6thread17LinearCombinationISJ_Li1EffLNS1J_9ScaleType4KindE0ELNS_15FloatRoundStyleE2ESJ_EENS1_15EpilogueDefaultEEEEEvvEEEEvNT_6ParamsE)
        .other          _ZN7cutlass13device_kernelINS_4gemm6kernel13GemmUniversalIN4cute5tupleIJiiiiEEENS1_10collective13CollectiveMmaINS1_37MainloopSm90TmaGmmaWarpSpecializedFP8ILi5ENS5_IJNS4_1CILi2EEESB_NSA_ILi1EEEEEENS1_32KernelTmaWarpSpecializedPingpongEEENS5_IJNSA_ILi64EEENSA_ILi256EEESG_EEENS_12float_e5m2_tENS5_IJlSC_lEEESJ_SK_NS4_8TiledMMAINS4_8MMA_AtomIJNS4_4SM904GMMA31MMA_64x256x32_F32E5M2E5M2_SS_TNILNSO_7ScaleInE1ELSQ_1EEEEEENS4_6LayoutINS5_IJSC_SC_SC_EEENS5_IJNSA_ILi0EEESV_SV_EEEEENS5_IJNS4_10UnderscoreESY_SY_EEEEENS4_23SM90_TMA_LOAD_MULTICASTENS4_14ComposedLayoutINS4_7SwizzleILi2ELi4ELi3EEENS4_18smem_ptr_flag_bitsILi8EEENST_INS5_IJNSA_ILi8EEESG_EEENS5_IJSG_SC_EEEEEEEvNS4_8identityES11_S1B_vS1C_EENS_8epilogue10collective6detail29Sm90TmaWarpSpecializedAdapterINS1F_15DefaultEpilogueISJ_SK_SK_NS1E_6thread17LinearCombinationISJ_Li1EffLNS1J_9ScaleType4KindE0ELNS_15FloatRoundStyleE2ESJ_EENS1_15EpilogueDefaultEEEEEvvEEEEvNT_6ParamsE,@"STO_CUDA_ENTRY STV_DEFAULT"
_ZN7cutlass13device_kernelINS_4gemm6kernel13GemmUniversalIN4cute5tupleIJiiiiEEENS1_10collective13CollectiveMmaINS1_37MainloopSm90TmaGmmaWarpSpecializedFP8ILi5ENS5_IJNS4_1CILi2EEESB_NSA_ILi1EEEEEENS1_32KernelTmaWarpSpecializedPingpongEEENS5_IJNSA_ILi64EEENSA_ILi256EEESG_EEENS_12float_e5m2_tENS5_IJlSC_lEEESJ_SK_NS4_8TiledMMAINS4_8MMA_AtomIJNS4_4SM904GMMA31MMA_64x256x32_F32E5M2E5M2_SS_TNILNSO_7ScaleInE1ELSQ_1EEEEEENS4_6LayoutINS5_IJSC_SC_SC_EEENS5_IJNSA_ILi0EEESV_SV_EEEEENS5_IJNS4_10UnderscoreESY_SY_EEEEENS4_23SM90_TMA_LOAD_MULTICASTENS4_14ComposedLayoutINS4_7SwizzleILi2ELi4ELi3EEENS4_18smem_ptr_flag_bitsILi8EEENST_INS5_IJNSA_ILi8EEESG_EEENS5_IJSG_SC_EEEEEEEvNS4_8identityES11_S1B_vS1C_EENS_8epilogue10collective6detail29Sm90TmaWarpSpecializedAdapterINS1F_15DefaultEpilogueISJ_SK_SK_NS1E_6thread17LinearCombinationISJ_Li1EffLNS1J_9ScaleType4KindE0ELNS_15FloatRoundStyleE2ESJ_EENS1_15EpilogueDefaultEEEEEvvEEEEvNT_6ParamsE:
[----:B------:R-:W0:Y:S02]  /*0000*/  LDC R1, c[0x0][0x28] ;  /* 0x00000a00ff017b82 */ /* 0x000e240000000800 */
[----:B0-----:R-:W-:Y:S01]  /*0010*/  VIADD R1, R1, 0xfffffee8 ;  /* 0xfffffee801017836 */ /* 0x001fe20000000000 */
[----:B------:R-:W0:Y:S01]  /*0020*/  S2R R2, SR_TID.X ;  /* 0x0000000000027919 */ /* 0x000e220000002100 */
[----:B------:R-:W-:Y:S01]  /*0030*/  ELECT P0, URZ, PT ;  /* 0x00000000003f782f */ /* 0x000fe20003800000 */
[----:B------:R-:W-:Y:S01]  /*0040*/  BSSY B0, `(.L_x_0) ;  /* 0x0000014000007945 */ /* 0x000fe20003800000 */
[--C-:B0-----:R-:W-:Y:S02]  /*0050*/  SHF.R.U32.HI R0, RZ, 0x5, R2.reuse ;  /* 0x00000005ff007819 */ /* 0x101fe40000011602 */
[----:B------:R-:W-:-:S03]  /*0060*/  SHF.R.U32.HI R5, RZ, 0x7, R2 ;  /* 0x00000007ff057819 */ /* 0x000fc60000011602 */
[----:B------:R-:W0:Y:S02]  /*0070*/  SHFL.IDX PT, R3, R0, RZ, 0x1f ;  /* 0x00001fff00037589 */ /* 0x000e2400000e0000 */
[----:B0-----:R-:W-:Y:S02]  /*0080*/  R2UR UR6, R3 ;  /* 0x00000000030672ca */ /* 0x001fe400000e0000 */
[----:B------:R0:W1:Y:S11]  /*0090*/  SHFL.IDX PT, R3, R5, RZ, 0x1f ;  /* 0x00001fff05037589 */ /* 0x00007600000e0000 */
[----:B------:R-:W-:-:S02]  /*00a0*/  USHF.R.S32.HI UR4, URZ, 0x1f, UR6 ;  /* 0x0000001f3f047899 */ /* 0x000fc40008011406 */
[----:B------:R-:W-:Y:S02]  /*00b0*/  ISETP.NE.OR P0, PT, RZ, UR6, !P0 ;  /* 0x00000006ff007c0c */ /* 0x000fe4000c705670 */
[----:B------:R-:W-:-:S04]  /*00c0*/  ULEA.HI UR4, UR4, UR6, URZ, 0x2 ;  /* 0x0000000604047291 */ /* 0x000fc8000f8f103f */
[----:B------:R-:W-:-:S04]  /*00d0*/  ULOP3.LUT UR4, UR4, 0xfffffffc, URZ, 0xc0, !UPT ;  /* 0xfffffffc04047892 */ /* 0x000fc8000f8ec03f */
[----:B------:R-:W-:-:S03]  /*00e0*/  UIADD3 UR6, UR6, -UR4, URZ ;  /* 0x8000000406067290 */ /* 0x000fc6000fffe03f */
[----:B01----:R-:W-:Y:S09]  /*00f0*/  @P0 BRA `(.L_x_1) ;  /* 0x0000000000200947 */ /* 0x003ff20003800000 */
[----:B------:R-:W-:Y:S02]  /*0100*/  ULDC.64 UR4, c[0x0][0x198] ;  /* 0x0000660000047ab9 */ /* 0x000fe40000000a00 */
[----:B------:R-:W-:Y:S02]  /*0110*/  UIADD3 UR8, UP0, UR4, 0xf0, URZ ;  /* 0x000000f004087890 */ /* 0x000fe4000ff1e03f */
[----:B------:R-:W-:Y:S02]  /*0120*/  UIADD3 UR4, UP1, UR4, 0x1f0, URZ ;  /* 0x000001f004047890 */ /* 0x000fe4000ff3e03f */
[----:B------:R-:W-:Y:S02]  /*0130*/  UIADD3.X UR9, URZ, UR5, URZ, UP0, !UPT ;  /* 0x000000053f097290 */ /* 0x000fe400087fe43f */
[----:B------:R-:W-:-:S07]  /*0140*/  UIADD3.X UR5, URZ, UR5, URZ, UP1, !UPT ;  /* 0x000000053f057290 */ /* 0x000fce0008ffe43f */
[----:B------:R0:W-:Y:S02]  /*0150*/  UTMACCTL.PF [UR8] ;  /* 0x00000000080079b9 */ /* 0x0001e40008040000 */
[----:B------:R0:W-:Y:S02]  /*0160*/  UTMACCTL.PF [UR4] ;  /* 0x00000000040079b9 */ /* 0x0001e40008040000 */
[----:B0-----:R-:W-:Y:S01]  /*0170*/  NOP ;  /* 0x0000000000007918 */ /* 0x001fe20000000000 */
.L_x_1:
[----:B------:R-:W-:Y:S05]  /*0180*/  BSYNC B0 ;  /* 0x0000000000007941 */ /* 0x000fea0003800000 */
.L_x_0:
[----:B------:R-:W0:Y:S01]  /*0190*/  SHFL.IDX PT, R6, R0, RZ, 0x1f ;  /* 0x00001fff00067589 */ /* 0x000e2200000e0000 */
[----:B------:R-:W-:Y:S01]  /*01a0*/  R2UR UR14, R3 ;  /* 0x00000000030e72ca */ /* 0x000fe200000e0000 */
[----:B------:R-:W-:-:S04]  /*01b0*/  UISETP.NE.AND UP0, UPT, UR6, 0x3, UPT ;  /* 0x000000030600788c */ /* 0x000fc8000bf05270 */
[----:B------:R-:W-:-:S08]  /*01c0*/  UISETP.EQ.OR UP0, UPT, UR6, URZ, !UP0 ;  /* 0x0000003f0600728c */ /* 0x000fd0000c702670 */
[----:B------:R-:W-:Y:S02]  /*01d0*/  UIADD3 UR12, UR14, -0x1, URZ ;  /* 0xffffffff0e0c7890 */ /* 0x000fe4000fffe03f */
[----:B------:R-:W-:Y:S02]  /*01e0*/  UISETP.EQ.AND UP0, UPT, UR14, URZ, UP0 ;  /* 0x0000003f0e00728c */ /* 0x000fe40008702270 */
[----:B------:R-:W-:Y:S02]  /*01f0*/  UISETP.GE.U32.AND UP1, UPT, UR12, 0x2, UPT ;  /* 0x000000020c00788c */ /* 0x000fe4000bf26070 */
[----:B------:R-:W-:Y:S01]  /*0200*/  USEL UR13, URZ, 0x1, !UP0 ;  /* 0x000000013f0d7887 */ /* 0x000fe2000c000000 */
[----:B0-----:R-:W-:-:S03]  /*0210*/  ISETP.NE.AND P0, PT, R6, RZ, PT ;  /* 0x000000ff0600720c */ /* 0x001fc60003f05270 */
[----:B------:R-:W-:-:S10]  /*0220*/  USEL UR13, UR13, 0x2, UP1 ;  /* 0x000000020d0d7887 */ /* 0x000fd40008800000 */
[----:B------:R-:W-:Y:S05]  /*0230*/  @P0 BRA `(.L_x_2) ;  /* 0x0000000000600947 */ /* 0x000fea0003800000 */
[----:B------:R-:W0:Y:S01]  /*0240*/  S2UR UR7, SR_CgaCtaId ;  /* 0x00000000000779c3 */ /* 0x000e220000008800 */
[----:B------:R-:W-:Y:S01]  /*0250*/  UMOV UR4, 0x400 ;  /* 0x0000040000047882 */ /* 0x000fe20000000000 */
[----:B------:R-:W-:Y:S01]  /*0260*/  UMOV UR5, 0x1 ;  /* 0x0000000100057882 */ /* 0x000fe20000000000 */
[----:B------:R-:W-:Y:S01]  /*0270*/  UMOV UR8, 0x3 ;  /* 0x0000000300087882 */ /* 0x000fe20000000000 */
[----:B------:R-:W-:Y:S01]  /*0280*/  ELECT P0, URZ, PT ;  /* 0x00000000003f782f */ /* 0x000fe20003800000 */
[----:B------:R-:W-:-:S04]  /*0290*/  UIADD3 UR8, -UR8, 0x100000, URZ ;  /* 0x0010000008087890 */ /* 0x000fc8000fffe13f */
[----:B------:R-:W-:Y:S02]  /*02a0*/  USHF.L.U32 UR9, UR8, 0xb, URZ ;  /* 0x0000000b08097899 */ /* 0x000fe4000800063f */
[----:B------:R-:W-:Y:S02]  /*02b0*/  USHF.L.U32 UR8, UR8, 0x1, URZ ;  /* 0x0000000108087899 */ /* 0x000fe4000800063f */
[----:B0-----:R-:W-:Y:S02]  /*02c0*/  ULEA UR7, UR7, UR4, 0x18 ;  /* 0x0000000407077291 */ /* 0x001fe4000f8ec03f */
[----:B------:R-:W-:-:S04]  /*02d0*/  UIADD3 UR4, -UR5, 0x100000, URZ ;  /* 0x0010000005047890 */ /* 0x000fc8000fffe13f */
[----:B------:R-:W-:Y:S02]  /*02e0*/  USHF.L.U32 UR5, UR4, 0xb, URZ ;  /* 0x0000000b04057899 */ /* 0x000fe4000800063f */
[----:B------:R-:W-:Y:S01]  /*02f0*/  USHF.L.U32 UR4, UR4, 0x1, URZ ;  /* 0x0000000104047899 */ /* 0x000fe2000800063f */
[----:B------:R-:W0:Y:S11]  /*0300*/  FENCE.VIEW.ASYNC.S ;  /* 0x00000000000073c6 */ /* 0x000e360000000000 */
[----:B0-----:R0:W1:Y:S01]  /*0310*/  SYNCS.EXCH.64 URZ, [UR7], UR4 ;  /* 0x00000004073f75b2 */ /* 0x0010620008000100 */
[----:B------:R0:W2:Y:S01]  /*0320*/  SYNCS.EXCH.64 URZ, [UR7+0x28], UR8 ;  /* 0x00002808073f75b2 */ /* 0x0000a20008000100 */
[----:B------:R0:W3:Y:S01]  /*0330*/  SYNCS.EXCH.64 URZ, [UR7+0x8], UR4 ;  /* 0x00000804073f75b2 */ /* 0x0000e20008000100 */
[----:B------:R0:W4:Y:S01]  /*0340*/  SYNCS.EXCH.64 URZ, [UR7+0x30], UR8 ;  /* 0x00003008073f75b2 */ /* 0x0001220008000100 */
[----:B------:R0:W0:Y:S01]  /*0350*/  SYNCS.EXCH.64 URZ, [UR7+0x10], UR4 ;  /* 0x00001004073f75b2 */ /* 0x0000220008000100 */
[----:B------:R0:W0:Y:S01]  /*0360*/  SYNCS.EXCH.64 URZ, [UR7+0x38], UR8 ;  /* 0x00003808073f75b2 */ /* 0x0000220008000100 */
[----:B------:R0:W0:Y:S01]  /*0370*/  SYNCS.EXCH.64 URZ, [UR7+0x18], UR4 ;  /* 0x00001804073f75b2 */ /* 0x0000220008000100 */
[----:B------:R0:W0:Y:S01]  /*0380*/  SYNCS.EXCH.64 URZ, [UR7+0x40], UR8 ;  /* 0x00004008073f75b2 */ /* 0x0000220008000100 */
[----:B------:R0:W0:Y:S01]  /*0390*/  SYNCS.EXCH.64 URZ, [UR7+0x20], UR4 ;  /* 0x00002004073f75b2 */ /* 0x0000220008000100 */
[----:B------:R0:W0:Y:S01]  /*03a0*/  SYNCS.EXCH.64 URZ, [UR7+0x48], UR8 ;  /* 0x00004808073f75b2 */ /* 0x0000220008000100 */
[----:B------:R-:W-:Y:S01]  /*03b0*/  NOP ;  /* 0x0000000000007918 */ /* 0x000fe20000000000 */
.L_x_2:
[----:B------:R-:W-:Y:S01]  /*03c0*/  SHF.R.S32.HI R3, RZ, 0x1f, R2 ;  /* 0x0000001fff037819 */ /* 0x000fe20000011402 */
[----:B------:R-:W5:Y:S01]  /*03d0*/  SHFL.IDX PT, R7, R0, RZ, 0x1f ;  /* 0x00001fff00077589 */ /* 0x000f6200000e0000 */
[----:B------:R-:W1:Y:S01]  /*03e0*/  S2UR UR15, SR_CTAID.X ;  /* 0x00000000000f79c3 */ /* 0x000e620000002500 */
[----:B------:R-:W-:Y:S02]  /*03f0*/  ELECT P0, URZ, PT ;  /* 0x00000000003f782f */ /* 0x000fe40003800000 */
[----:B------:R-:W-:Y:S01]  /*0400*/  LEA.HI R3, R3, R2, RZ, 0x7 ;  /* 0x0000000203037211 */ /* 0x000fe200078f38ff */
[----:B------:R1:W2:Y:S01]  /*0410*/  SHFL.IDX PT, R10, R0, RZ, 0x1f ;  /* 0x00001fff000a7589 */ /* 0x0002a200000e0000 */
[----:B------:R-:W-:Y:S01]  /*0420*/  SHF.R.S32.HI R9, RZ, 0x1f, R6 ;  /* 0x0000001fff097819 */ /* 0x000fe20000011406 */
[----:B0-----:R-:W-:Y:S01]  /*0430*/  ULDC UR4, c[0x0][0x150] ;  /* 0x0000540000047ab9 */ /* 0x001fe20000000800 */
[----:B------:R-:W-:Y:S02]  /*0440*/  LOP3.LUT R3, R3, 0xffffff80, RZ, 0xc0, !PT ;  /* 0xffffff8003037812 */ /* 0x000fe400078ec0ff */
[----:B------:R-:W-:-:S02]  /*0450*/  ELECT P1, URZ, PT ;  /* 0x00000000003f782f */ /* 0x000fc40003820000 */
[----:B------:R-:W-:Y:S01]  /*0460*/  LEA.HI R9, R9, R6, RZ, 0x2 ;  /* 0x0000000609097211 */ /* 0x000fe200078f10ff */
[----:B------:R-:W0:Y:S01]  /*0470*/  LDC R13, c[0x0][0x144] ;  /* 0x00005100ff0d7b82 */ /* 0x000e220000000800 */
[----:B------:R-:W-:Y:S01]  /*0480*/  UMOV UR9, 0x80 ;  /* 0x0000008000097882 */ /* 0x000fe20000000000 */
[----:B------:R-:W-:Y:S01]  /*0490*/  IMAD.IADD R3, R2, 0x1, -R3 ;  /* 0x0000000102037824 */ /* 0x000fe200078e0a03 */
[----:B------:R-:W-:Y:S01]  /*04a0*/  LOP3.LUT R9, R9, 0x3ffffffc, RZ, 0xc0, !PT ;  /* 0x3ffffffc09097812 */ /* 0x000fe200078ec0ff */
[----:B------:R-:W-:Y:S01]  /*04b0*/  NOP ;  /* 0x0000000000007918 */ /* 0x000fe20000000000 */
[----:B------:R-:W-:Y:S01]  /*04c0*/  NOP ;  /* 0x0000000000007918 */ /* 0x000fe20000000000 */
[----:B------:R-:W-:Y:S02]  /*04d0*/  ISETP.NE.AND P3, PT, RZ, UR14, PT ;  /* 0x0000000eff007c0c */ /* 0x000fe4000bf65270 */
[----:B------:R-:W-:Y:S01]  /*04e0*/  SHF.R.S32.HI R12, RZ, 0x1f, R3 ;  /* 0x0000001fff0c7819 */ /* 0x000fe20000011403 */
[----:B------:R-:W-:Y:S01]  /*04f0*/  IMAD.IADD R9, R6, 0x1, -R9 ;  /* 0x0000000106097824 */ /* 0x000fe200078e0a09 */
[----:B------:R-:W3:Y:S01]  /*0500*/  LDC R15, c[0x0][0x148] ;  /* 0x00005200ff0f7b82 */ /* 0x000ee20000000800 */
[----:B------:R-:W4:Y:S01]  /*0510*/  SHFL.IDX PT, R6, R5, RZ, 0x1f ;  /* 0x00001fff05067589 */ /* 0x000f2200000e0000 */
[----:B------:R-:W-:-:S02]  /*0520*/  LEA.HI R4, R12, R3, RZ, 0x3 ;  /* 0x000000030c047211 */ /* 0x000fc400078f18ff */
[----:B-----5:R-:W-:Y:S02]  /*0530*/  ISETP.NE.OR P0, PT, R7, RZ, !P0 ;  /* 0x000000ff0700720c */ /* 0x020fe40004705670 */
[--C-:B------:R-:W-:Y:S02]  /*0540*/  SHF.R.S32.HI R7, RZ, 0x3, R4.reuse ;  /* 0x00000003ff077819 */ /* 0x100fe40000011404 */
[----:B------:R-:W-:Y:S02]  /*0550*/  SHF.R.S32.HI R8, RZ, 0x1f, R4 ;  /* 0x0000001fff087819 */ /* 0x000fe40000011404 */
[----:B------:R-:W5:Y:S01]  /*0560*/  S2R R4, SR_CTAID.Y ;  /* 0x0000000000047919 */ /* 0x000f620000002600 */
[----:B-1----:R-:W-:Y:S02]  /*0570*/  I2FP.F32.U32 R0, UR15 ;  /* 0x0000000f00007c45 */ /* 0x002fe40008201000 */
[----:B------:R-:W-:Y:S02]  /*0580*/  LEA.HI R8, R8, R7, RZ, 0x2 ;  /* 0x0000000708087211 */ /* 0x000fe400078f10ff */
[----:B--2---:R-:W-:Y:S01]  /*0590*/  ISETP.NE.OR P1, PT, R10, RZ, !P1 ;  /* 0x000000ff0a00720c */ /* 0x004fe20004f25670 */
[----:B------:R-:W-:Y:S01]  /*05a0*/  FMUL R11, R0, UR4 ;  /* 0x00000004000b7c20 */ /* 0x000fe20008400000 */
[----:B------:R-:W-:Y:S01]  /*05b0*/  LOP3.LUT R8, R8, 0xfffffffc, RZ, 0xc0, !PT ;  /* 0xfffffffc08087812 */ /* 0x000fe200078ec0ff */
[----:B------:R-:W-:Y:S01]  /*05c0*/  VOTEU.ALL UP0, P0 ;  /* 0x00000000003f7886 */ /* 0x000fe20000000000 */
[----:B------:R-:W-:-:S03]  /*05d0*/  ULDC UR4, c[0x0][0x154] ;  /* 0x0000550000047ab9 */ /* 0x000fc60000000800 */
[----:B------:R-:W-:Y:S01]  /*05e0*/  IMAD.IADD R8, R7, 0x1, -R8 ;  /* 0x0000000107087824 */ /* 0x000fe200078e0a08 */
[----:B------:R-:W1:Y:S01]  /*05f0*/  F2I.U32.TRUNC.NTZ R11, R11 ;  /* 0x0000000b000b7305 */ /* 0x000e62000020f000 */
[----:B------:R-:W2:Y:S01]  /*0600*/  @!UP0 S2UR UR8, SR_CgaCtaId ;  /* 0x00000000000889c3 */ /* 0x000ea20000008800 */
[----:B------:R-:W-:Y:S01]  /*0610*/  @!UP0 UMOV UR7, 0x400 ;  /* 0x0000040000078882 */ /* 0x000fe20000000000 */
[----:B------:R-:W-:Y:S01]  /*0620*/  IMAD R8, R9, 0x4, R8 ;  /* 0x0000000409087824 */ /* 0x000fe200078e0208 */
[----:B----4-:R-:W-:Y:S01]  /*0630*/  R2UR UR17, R6 ;  /* 0x00000000061172ca */ /* 0x010fe200000e0000 */
[----:B------:R-:W-:Y:S01]  /*0640*/  VOTEU.ALL UP1, P1 ;  /* 0x00000000003f7886 */ /* 0x000fe20000820000 */
[----:B------:R-:W-:Y:S01]  /*0650*/  VOTEU.ALL UP2, P1 ;  /* 0x00000000003f7886 */ /* 0x000fe20000840000 */
[C---:B------:R-:W-:Y:S01]  /*0660*/  IMAD.SHL.U32 R7, R8.reuse, 0x4, RZ ;  /* 0x0000000408077824 */ /* 0x040fe200078e00ff */
[----:B------:R-:W-:Y:S01]  /*0670*/  LEA.HI R0, R8, R8, RZ, 0x1 ;  /* 0x0000000808007211 */ /* 0x000fe200078f08ff */
[----:B------:R-:W-:Y:S01]  /*0680*/  VOTEU.ALL UP3, P1 ;  /* 0x00000000003f7886 */ /* 0x000fe20000860000 */
[----:B------:R-:W4:Y:S01]  /*0690*/  @!UP1 S2UR UR11, SR_CgaCtaId ;  /* 0x00000000000b99c3 */ /* 0x000f220000008800 */
[----:B------:R-:W-:Y:S01]  /*06a0*/  @!UP1 UMOV UR10, 0x400 ;  /* 0x00000400000a9882 */ /* 0x000fe20000000000 */
[----:B------:R-:W-:Y:S01]  /*06b0*/  LOP3.LUT R9, R0, 0xfffffffe, RZ, 0xc0, !PT ;  /* 0xfffffffe00097812 */ /* 0x000fe200078ec0ff */
[----:B------:R-:W-:Y:S01]  /*06c0*/  VOTEU.ALL UP4, P1 ;  /* 0x00000000003f7886 */ /* 0x000fe20000880000 */
[C---:B------:R-:W-:Y:S01]  /*06d0*/  LOP3.LUT R17, R8.reuse, 0xc, R7, 0x78, !PT ;  /* 0x0000000c08117812 */ /* 0x040fe200078e7807 */
[----:B-1----:R-:W-:Y:S01]  /*06e0*/  IMAD.MOV R14, RZ, RZ, -R11 ;  /* 0x000000ffff0e7224 */ /* 0x002fe200078e0a0b */
[----:B------:R-:W-:Y:S01]  /*06f0*/  VOTEU.ALL UP5, P1 ;  /* 0x00000000003f7886 */ /* 0x000fe200008a0000 */
[----:B------:R-:W-:Y:S01]  /*0700*/  IMAD.IADD R9, R8, 0x1, -R9 ;  /* 0x0000000108097824 */ /* 0x000fe200078e0a09 */
[----:B-----5:R-:W-:Y:S01]  /*0710*/  I2FP.F32.U32 R0, R4 ;  /* 0x0000000400007245 */ /* 0x020fe20000201000 */
[----:B0-----:R-:W-:Y:S01]  /*0720*/  IMAD R14, R13, R14, UR15 ;  /* 0x0000000f0d0e7e24 */ /* 0x001fe2000f8e020e */
[----:B------:R-:W0:Y:S01]  /*0730*/  LDC R8, c[0x0][0x140] ;  /* 0x00005000ff087b82 */ /* 0x000e220000000800 */
[----:B------:R1:W-:Y:S02]  /*0740*/  STL [R1+0x80], R17 ;  /* 0x0000801101007387 */ /* 0x0003e40000100800 */
[----:B------:R-:W-:Y:S01]  /*0750*/  FMUL R0, R0, UR4 ;  /* 0x0000000400007c20 */ /* 0x000fe20008400000 */
[----:B------:R-:W-:Y:S01]  /*0760*/  ISETP.NE.AND P2, PT, R9, R14, PT ;  /* 0x0000000e0900720c */ /* 0x000fe20003f45270 */
[----:B------:R-:W-:Y:S01]  /*0770*/  UMOV UR4, 0x20 ;  /* 0x0000002000047882 */ /* 0x000fe20000000000 */
[----:B--2---:R-:W-:-:S02]  /*0780*/  @!UP0 ULEA UR7, UR8, UR7, 0x18 ;  /* 0x0000000708078291 */ /* 0x004fc4000f8ec03f */
[----:B------:R-:W-:-:S04]  /*0790*/  @!UP0 UIADD3 UR4, -UR4, 0x100000, URZ ;  /* 0x0010000004048890 */ /* 0x000fc8000fffe13f */
[----:B------:R-:W-:Y:S02]  /*07a0*/  @!UP0 USHF.L.U32 UR5, UR4, 0xb, URZ ;  /* 0x0000000b04058899 */ /* 0x000fe4000800063f */
[----:B------:R-:W-:Y:S01]  /*07b0*/  @!UP0 USHF.L.U32 UR4, UR4, 0x1, URZ ;  /* 0x0000000104048899 */ /* 0x000fe2000800063f */
[----:B------:R-:W2:Y:S01]  /*07c0*/  F2I.U32.TRUNC.NTZ R0, R0 ;  /* 0x0000000000007305 */ /* 0x000ea2000020f000 */
[----:B------:R-:W-:-:S04]  /*07d0*/  @!UP1 UIADD3 UR8, -UR9, 0x100000, URZ ;  /* 0x0010000009089890 */ /* 0x000fc8000fffe13f */
[----:B------:R-:W-:Y:S02]  /*07e0*/  @!UP1 USHF.L.U32 UR9, UR8, 0xb, URZ ;  /* 0x0000000b08099899 */ /* 0x000fe4000800063f */
[----:B------:R-:W-:Y:S01]  /*07f0*/  @!UP1 USHF.L.U32 UR8, UR8, 0x1, URZ ;  /* 0x0000000108089899 */ /* 0x000fe2000800063f */
[----:B------:R-:W-:Y:S01]  /*0800*/  VOTEU.ALL UP0, P0 ;  /* 0x00000000003f7886 */ /* 0x000fe20000000000 */
[----:B----4-:R-:W-:Y:S01]  /*0810*/  @!UP1 ULEA UR10, UR11, UR10, 0x18 ;  /* 0x0000000a0b0a9291 */ /* 0x010fe2000f8ec03f */
[----:B------:R-:W-:Y:S01]  /*0820*/  VOTEU.ALL UP1, P0 ;  /* 0x00000000003f7886 */ /* 0x000fe20000020000 */
[----:B------:R-:W-:-:S04]  /*0830*/  LOP3.LUT P0, RZ, R3, 0x7, RZ, 0xc0, !PT ;  /* 0x0000000703ff7812 */ /* 0x000fc8000780c0ff */
[C---:B------:R-:W-:Y:S01]  /*0840*/  ISETP.LT.U32.AND P0, PT, R17.reuse, 0x4, !P0 ;  /* 0x000000041100780c */ /* 0x040fe20004701070 */
[----:B------:R-:W4:Y:S02]  /*0850*/  FENCE.VIEW.ASYNC.S ;  /* 0x00000000000073c6 */ /* 0x000f240000000000 */
[----:B----4-:R1:W4:Y:S01]  /*0860*/  @!UP0 SYNCS.EXCH.64 URZ, [UR7+0x80], UR4 ;  /* 0x00008004073f85b2 */ /* 0x0103220008000100 */
[----:B--2---:R-:W-:Y:S01]  /*0870*/  IMAD.MOV R16, RZ, RZ, -R0 ;  /* 0x000000ffff107224 */ /* 0x004fe200078e0a00 */
[----:B------:R-:W-:Y:S02]  /*0880*/  @P2 LEA.HI R0, R17, R17, RZ, 0x1 ;  /* 0x0000001111002211 */ /* 0x000fe400078f08ff */
[----:B0-----:R-:W-:Y:S01]  /*0890*/  ISETP.EQ.U32.AND P1, PT, R8, 0x1, PT ;  /* 0x000000010800780c */ /* 0x001fe20003f22070 */
[----:B---3--:R-:W-:Y:S01]  /*08a0*/  IMAD R7, R15, R16, R4 ;  /* 0x000000100f077224 */ /* 0x008fe200078e0204 */
[----:B------:R-:W-:-:S04]  /*08b0*/  @P2 SHF.R.S32.HI R0, RZ, 0x1, R0 ;  /* 0x00000001ff002819 */ /* 0x000fc80000011400 */
[----:B------:R-:W-:Y:S01]  /*08c0*/  @P2 ISETP.NE.AND P4, PT, R0, R7, PT ;  /* 0x000000070000220c */ /* 0x000fe20003f85270 */
[----:B------:R-:W-:Y:S01]  /*08d0*/  IMAD.MOV.U32 R0, RZ, RZ, 0x1 ;  /* 0x00000001ff007424 */ /* 0x000fe200078e00ff */
[----:B------:R-:W-:Y:S02]  /*08e0*/  SEL R7, RZ, 0x1, !P0 ;  /* 0x00000001ff077807 */ /* 0x000fe40004000000 */
[----:B------:R-:W-:Y:S01]  /*08f0*/  @P2 SEL R0, RZ, 0x1, P4 ;  /* 0x00000001ff002807 */ /* 0x000fe20002000000 */
[----:B------:R1:W0:Y:S01]  /*0900*/  @!UP1 SYNCS.EXCH.64 URZ, [UR7+0x88], UR4 ;  /* 0x00008804073f95b2 */ /* 0x0002220008000100 */
[----:B------:R-:W-:Y:S02]  /*0910*/  NOP ;  /* 0x0000000000007918 */ /* 0x000fe40000000000 */
[----:B------:R-:W-:-:S05]  /*0920*/  LOP3.LUT R0, R0, R7, RZ, 0xc0, !PT ;  /* 0x0000000700007212 */ /* 0x000fca00078ec0ff */
[----:B------:R1:W-:Y:S01]  /*0930*/  STL [R1+0x78], R0 ;  /* 0x0000780001007387 */ /* 0x0003e20000100800 */
[----:B------:R1:W2:Y:S01]  /*0940*/  @!UP2 SYNCS.EXCH.64 URZ, [UR10+0x60], UR8 ;  /* 0x000060080a3fa5b2 */ /* 0x0002a20008000100 */
[----:B------:R1:W3:Y:S01]  /*0950*/  @!UP3 SYNCS.EXCH.64 URZ, [UR10+0x68], UR8 ;  /* 0x000068080a3fb5b2 */ /* 0x0002e20008000100 */
[----:B------:R1:W0:Y:S01]  /*0960*/  @!UP4 SYNCS.EXCH.64 URZ, [UR10+0x70], UR8 ;  /* 0x000070080a3fc5b2 */ /* 0x0002220008000100 */
[----:B------:R1:W0:Y:S01]  /*0970*/  @!UP5 SYNCS.EXCH.64 URZ, [UR10+0x78], UR8 ;  /* 0x000078080a3fd5b2 */ /* 0x0002220008000100 */
[----:B------:R-:W-:Y:S01]  /*0980*/  NOP ;  /* 0x0000000000007918 */ /* 0x000fe20000000000 */
[----:B----4-:R-:W-:Y:S05]  /*0990*/  @!P1 BRA `(.L_x_3) ;  /* 0x0000000000089947 */ /* 0x010fea0003800000 */
[----:B0-23--:R-:W-:Y:S01]  /*09a0*/  UCGABAR_ARV ;  /* 0x00000000000079c7 */ /* 0x00dfe20008000000 */
[----:B------:R-:W-:Y:S05]  /*09b0*/  BRA `(.L_x_4) ;  /* 0x0000000000047947 */ /* 0x000fea0003800000 */
.L_x_3:
[----:B0-23--:R-:W-:Y:S01]  /*09c0*/  NOP ;  /* 0x0000000000007918 */ /* 0x00dfe20000000000 */
.L_x_4:
[----:B-1----:R-:W-:Y:S01]  /*09d0*/  ULDC.64 UR4, c[0x0][0x598] ;  /* 0x0001660000047ab9 */ /* 0x002fe20000000a00 */
[----:B------:R-:W-:Y:S01]  /*09e0*/  ULDC.64 UR22, c[0x0][0x208] ;  /* 0x0000820000167ab9 */ /* 0x000fe20000000a00 */
[----:B------:R-:W-:-:S04]  /*09f0*/  ISETP.NE.U32.AND P0, PT, RZ, UR4, PT ;  /* 0x00000004ff007c0c */ /* 0x000fc8000bf05070 */
[----:B------:R-:W-:-:S13]  /*0a00*/  ISETP.NE.AND.EX P0, PT, RZ, UR5, PT, P0 ;  /* 0x00000005ff007c0c */ /* 0x000fda000bf05300 */
[----:B------:R-:W-:Y:S05]  /*0a10*/  @!P0 BRA `(.L_x_5) ;  /* 0x0000000000208947 */ /* 0x000fea0003800000 */
[----:B------:R-:W0:Y:S02]  /*0a20*/  LDC.64 R6, c[0x0][0x598] ;  /* 0x00016600ff067b82 */ /* 0x000e240000000a00 */
[----:B0-----:R-:W2:Y:S02]  /*0a30*/  LDG.E.64 R6, desc[UR22][R6.64] ;  /* 0x0000001606067981 */ /* 0x001ea4000c1e1b00 */
[----:B--2---:R-:W-:-:S04]  /*0a40*/  ISETP.NE.U32.AND P0, PT, R6, RZ, PT ;  /* 0x000000ff0600720c */ /* 0x004fc80003f05070 */
[----:B------:R-:W-:-:S13]  /*0a50*/  ISETP.NE.AND.EX P0, PT, R7, RZ, PT, P0 ;  /* 0x000000ff0700720c */ /* 0x000fda0003f05300 */
[----:B------:R-:W-:Y:S05]  /*0a60*/  @!P0 BRA `(.L_x_5) ;  /* 0x00000000000c8947 */ /* 0x000fea0003800000 */
[----:B------:R-:W2:Y:S02]  /*0a70*/  LD.E R6, desc[UR22][R6.64] ;  /* 0x0000001606067980 */ /* 0x000ea4000c101900 */
[----:B--2---:R-:W-:Y:S01]  /*0a80*/  R2UR UR24, R6 ;  /* 0x00000000061872ca */ /* 0x004fe200000e0000 */
[----:B------:R-:W-:-:S14]  /*0a90*/  BRA `(.L_x_6) ;  /* 0x0000000000247947 */ /* 0x000fdc0003800000 */
.L_x_5:
[----:B------:R-:W-:Y:S02]  /*0aa0*/  ULDC.64 UR4, c[0x0][0x588] ;  /* 0x0001620000047ab9 */ /* 0x000fe40000000a00 */
[----:B------:R-:W-:-:S04]  /*0ab0*/  ISETP.NE.U32.AND P0, PT, RZ, UR4, PT ;  /* 0x00000004ff007c0c */ /* 0x000fc8000bf05070 */
[----:B------:R-:W-:-:S13]  /*0ac0*/  ISETP.NE.AND.EX P0, PT, RZ, UR5, PT, P0 ;  /* 0x00000005ff007c0c */ /* 0x000fda000bf05300 */
[----:B------:R-:W-:Y:S05]  /*0ad0*/  @!P0 BRA `(.L_x_7) ;  /* 0x0000000000108947 */ /* 0x000fea0003800000 */
[----:B------:R-:W0:Y:S02]  /*0ae0*/  LDC.64 R6, c[0x0][0x588] ;  /* 0x00016200ff067b82 */ /* 0x000e240000000a00 */
[----:B0-----:R-:W2:Y:S02]  /*0af0*/  LDG.E R6, desc[UR22][R6.64] ;  /* 0x0000001606067981 */ /* 0x001ea4000c1e1900 */
[----:B--2---:R-:W-:Y:S01]  /*0b00*/  R2UR UR24, R6 ;  /* 0x00000000061872ca */ /* 0x004fe200000e0000 */
[----:B------:R-:W-:-:S14]  /*0b10*/  BRA `(.L_x_6) ;  /* 0x0000000000047947 */ /* 0x000fdc0003800000 */
.L_x_7:
[----:B------:R-:W-:-:S05]  /*0b20*/  ULDC UR24, c[0x0][0x580] ;  /* 0x0001600000187ab9 */ /* 0x000fca0000000800 */
.L_x_6:
[----:B------:R-:W-:Y:S02]  /*0b30*/  ULDC.64 UR4, c[0x0][0x5a0] ;  /* 0x0001680000047ab9 */ /* 0x000fe40000000a00 */
        /* <DEDUP_REMOVED lines=11> */
.L_x_8:
        /* <DEDUP_REMOVED lines=8> */
.L_x_10:
[----:B------:R-:W-:-:S05]  /*0c70*/  ULDC UR25, c[0x0][0x584] ;  /* 0x0001610000197ab9 */ /* 0x000fca0000000800 */
.L_x_9:
[----:B------:R-:W0:Y:S01]  /*0c80*/  LDC R0, c[0x0][0x65c] ;  /* 0x00019700ff007b82 */ /* 0x000e220000000800 */
[----:B------:R-:W-:Y:S01]  /*0c90*/  IMAD.U32 R6, RZ, RZ, UR15 ;  /* 0x0000000fff067e24 */ /* 0x000fe2000f8e00ff */
[----:B------:R-:W-:Y:S01]  /*0ca0*/  UISETP.NE.AND UP0, UPT, UR14, 0x2, UPT ;  /* 0x000000020e00788c */ /* 0x000fe2000bf05270 */
[----:B------:R-:W-:Y:S01]  /*0cb0*/  IMAD.MOV.U32 R7, RZ, RZ, RZ ;  /* 0x000000ffff077224 */ /* 0x000fe200078e00ff */
[----:B------:R-:W-:Y:S01]  /*0cc0*/  ULDC UR7, c[0x0][0x28c] ;  /* 0x0000a30000077ab9 */ /* 0x000fe20000000800 */
[----:B------:R-:W-:Y:S01]  /*0cd0*/  UMOV UR5, URZ ;  /* 0x0000003f00057c82 */ /* 0x000fe20008000000 */
[----:B------:R-:W-:Y:S02]  /*0ce0*/  UIADD3 UR7, UR7, 0x3f, URZ ;  /* 0x0000003f07077890 */ /* 0x000fe4000fffe03f */
[----:B------:R-:W-:Y:S01]  /*0cf0*/  PLOP3.LUT P0, PT, PT, PT, UP0, 0x80, 0x0 ;  /* 0x000000000000781c */ /* 0x000fe20003f0f008 */
[----:B------:R-:W-:Y:S01]  /*0d00*/  UMOV UR4, URZ ;  /* 0x0000003f00047c82 */ /* 0x000fe20008000000 */
[----:B------:R-:W-:Y:S01]  /*0d10*/  USHF.R.S32.HI UR10, URZ, 0x1f, UR7 ;  /* 0x0000001f3f0a7899 */ /* 0x000fe20008011407 */
[----:B------:R-:W-:-:S03]  /*0d20*/  ULDC.64 UR18, c[0x0][0x650] ;  /* 0x0001940000127ab9 */ /* 0x000fc60000000a00 */
[----:B------:R-:W-:-:S04]  /*0d30*/  ULEA.HI UR10, UR10, UR7, URZ, 0x6 ;  /* 0x000000070a0a7291 */ /* 0x000fc8000f8f303f */
[----:B------:R-:W-:Y:S01]  /*0d40*/  USHF.R.S32.HI UR14, URZ, 0x6, UR10 ;  /* 0x000000063f0e7899 */ /* 0x000fe2000801140a */
[----:B0-----:R-:W-:-:S13]  /*0d50*/  ISETP.NE.AND P2, PT, R0, 0x1, PT ;  /* 0x000000010000780c */ /* 0x001fda0003f45270 */
[----:B------:R-:W0:Y:S01]  /*0d60*/  @P2 LDC R9, c[0x0][0x10] ;  /* 0x00000400ff092b82 */ /* 0x000e220000000800 */
[----:B------:R-:W-:-:S07]  /*0d70*/  @P2 IMAD.MOV.U32 R5, RZ, RZ, RZ ;  /* 0x000000ffff052224 */ /* 0x000fce00078e00ff */
[----:B------:R-:W1:Y:S01]  /*0d80*/  @!P2 LDC R11, c[0x0][0xc] ;  /* 0x00000300ff0bab82 */ /* 0x000e620000000800 */
[----:B------:R-:W-:Y:S01]  /*0d90*/  ULDC UR8, c[0x0][0xc] ;  /* 0x0000030000087ab9 */ /* 0x000fe20000000800 */
[----:B------:R-:W-:Y:S01]  /*0da0*/  ULDC UR9, c[0x0][0x10] ;  /* 0x0000040000097ab9 */ /* 0x000fe20000000800 */
[----:B------:R-:W-:Y:S01]  /*0db0*/  ULDC UR7, c[0x0][0x14] ;  /* 0x0000050000077ab9 */ /* 0x000fe20000000800 */
[----:B------:R-:W-:-:S04]  /*0dc0*/  UIMAD.WIDE.U32 UR8, UR8, UR9, URZ ;  /* 0x00000009080872a5 */ /* 0x000fc8000f8e003f */
[----:B------:R-:W-:Y:S01]  /*0dd0*/  UIMAD.WIDE.U32 UR20, UR8, UR7, URZ ;  /* 0x00000007081472a5 */ /* 0x000fe2000f8e003f */
[----:B0-----:R-:W-:Y:S01]  /*0de0*/  @P2 IMAD.WIDE.U32 R8, R9, UR15, R4 ;  /* 0x0000000f09082c25 */ /* 0x001fe2000f8e0004 */
[----:B------:R-:W-:-:S03]  /*0df0*/  UIMAD UR15, UR9, UR7, URZ ;  /* 0x00000007090f72a4 */ /* 0x000fc6000f8e023f */
[----:B------:R-:W-:Y:S01]  /*0e00*/  @P2 IMAD.MOV.U32 R13, RZ, RZ, R8 ;  /* 0x000000ffff0d2224 */ /* 0x000fe200078e0008 */
[----:B------:R-:W-:Y:S01]  /*0e10*/  UIADD3 UR15, UR21, UR15, URZ ;  /* 0x0000000f150f7290 */ /* 0x000fe2000fffe03f */
[----:B-1----:R-:W-:-:S04]  /*0e20*/  @!P2 IMAD.WIDE.U32 R6, R4, R11, R6 ;  /* 0x0000000b0406a225 */ /* 0x002fc800078e0006 */
[----:B------:R-:W-:Y:S02]  /*0e30*/  @P2 IMAD.MOV.U32 R11, RZ, RZ, RZ ;  /* 0x000000ffff0b2224 */ /* 0x000fe400078e00ff */
[----:B------:R-:W-:Y:S02]  /*0e40*/  @!P2 IMAD.MOV.U32 R13, RZ, RZ, R6 ;  /* 0x000000ffff0da224 */ /* 0x000fe400078e0006 */
[----:B------:R-:W-:Y:S02]  /*0e50*/  @P2 IMAD.IADD R10, R9, 0x1, R11 ;  /* 0x00000001090a2824 */ /* 0x000fe400078e020b */
[----:B------:R-:W-:Y:S01]  /*0e60*/  @!P2 IMAD.MOV.U32 R10, RZ, RZ, R7 ;  /* 0x000000ffff0aa224 */ /* 0x000fe200078e0007 */
[----:B------:R0:W-:Y:S01]  /*0e70*/  STL [R1+0x88], R13 ;  /* 0x0000880d01007387 */ /* 0x0001e20000100800 */
[----:B------:R-:W-:Y:S02]  /*0e80*/  IMAD.MOV.U32 R17, RZ, RZ, R13 ;  /* 0x000000ffff117224 */ /* 0x000fe400078e000d */
[----:B------:R-:W-:Y:S01]  /*0e90*/  IMAD.MOV.U32 R22, RZ, RZ, R10 ;  /* 0x000000ffff167224 */ /* 0x000fe200078e000a */
[----:B------:R0:W-:Y:S01]  /*0ea0*/  STL [R1+0x84], R10 ;  /* 0x0000840a01007387 */ /* 0x0001e20000100800 */
[----:B------:R-:W-:Y:S05]  /*0eb0*/  @P0 BRA `(.L_x_11) ;  /* 0x0000000000280947 */ /* 0x000fea0003800000 */
[----:B------:R-:W-:Y:S01]  /*0ec0*/  IADD3 R17, P0, R17, UR20, RZ ;  /* 0x0000001411117c10 */ /* 0x000fe2000ff1e0ff */
[----:B------:R-:W-:Y:S02]  /*0ed0*/  UISETP.GE.U32.AND UP0, UPT, UR14, 0x5, UPT ;  /* 0x000000050e00788c */ /* 0x000fe4000bf06070 */
[----:B------:R-:W-:Y:S01]  /*0ee0*/  UIMAD.WIDE.U32 UR4, UR14, -0x33333333, URZ ;  /* 0xcccccccd0e0478a5 */ /* 0x000fe2000f8e003f */
[----:B------:R-:W-:Y:S01]  /*0ef0*/  IADD3.X R22, R22, UR15, RZ, P0, !PT ;  /* 0x0000000f16167c10 */ /* 0x000fe200087fe4ff */
[----:B------:R1:W-:Y:S02]  /*0f00*/  STL [R1+0x88], R17 ;  /* 0x0000881101007387 */ /* 0x0003e40000100800 */
[----:B------:R-:W-:Y:S02]  /*0f10*/  USHF.R.U32.HI UR5, URZ, 0x2, UR5 ;  /* 0x000000023f057899 */ /* 0x000fe40008011605 */
[----:B------:R1:W-:Y:S01]  /*0f20*/  STL [R1+0x84], R22 ;  /* 0x0000841601007387 */ /* 0x0003e20000100800 */
[----:B------:R-:W-:-:S02]  /*0f30*/  UMOV UR4, URZ ;  /* 0x0000003f00047c82 */ /* 0x000fc40008000000 */
[----:B------:R-:W-:Y:S02]  /*0f40*/  @UP0 ULOP3.LUT UR4, UR5, 0x1, URZ, 0xc0, !UPT ;  /* 0x0000000105040892 */ /* 0x000fe4000f8ec03f */
[----:B------:R-:W-:-:S12]  /*0f50*/  UIMAD UR5, UR5, -0x5, UR14 ;  /* 0xfffffffb050578a4 */ /* 0x000fd8000f8e020e */
.L_x_11:
[----:B------:R-:W-:Y:S01]  /*0f60*/  IMAD.MOV.U32 R8, RZ, RZ, -0x1 ;  /* 0xffffffffff087424 */ /* 0x000fe200078e00ff */
[----:B------:R-:W-:Y:S01]  /*0f70*/  ISETP.GE.U32.AND P0, PT, R17, UR18, PT ;  /* 0x0000001211007c0c */ /* 0x000fe2000bf06070 */
[----:B------:R-:W-:Y:S01]  /*0f80*/  IMAD.MOV.U32 R6, RZ, RZ, -0x1 ;  /* 0xffffffffff067424 */ /* 0x000fe200078e00ff */
[----:B------:R-:W-:Y:S01]  /*0f90*/  PRMT R0, RZ, 0x7610, R0 ;  /* 0x00007610ff007816 */ /* 0x000fe20000000000 */
[----:B------:R-:W-:Y:S01]  /*0fa0*/  IMAD.MOV.U32 R7, RZ, RZ, -0x1 ;  /* 0xffffffffff077424 */ /* 0x000fe200078e00ff */
[----:B------:R2:W-:Y:S01]  /*0fb0*/  STL [R1+0x8c], R8 ;  /* 0x00008c0801007387 */ /* 0x0005e20000100800 */
[----:B------:R-:W-:-:S03]  /*0fc0*/  ISETP.GE.U32.AND.EX P0, PT, R22, UR19, PT, P0 ;  /* 0x0000001316007c0c */ /* 0x000fc6000bf06100 */
[----:B------:R2:W-:Y:S04]  /*0fd0*/  STL [R1+0x7c], R6 ;  /* 0x00007c0601007387 */ /* 0x0005e80000100800 */
[----:B------:R2:W-:Y:S06]  /*0fe0*/  STL [R1+0x90], R7 ;  /* 0x0000900701007387 */ /* 0x0005ec0000100800 */
[----:B------:R-:W-:Y:S05]  /*0ff0*/  @P0 BRA `(.L_x_12) ;  /* 0x0000000400380947 */ /* 0x000fea0003800000 */
[----:B------:R-:W3:Y:S01]  /*1000*/  LDC.64 R18, c[0x0][0x628] ;  /* 0x00018a00ff127b82 */ /* 0x000ee20000000a00 */
[----:B--2---:R-:W-:Y:S02]  /*1010*/  IMAD.MOV.U32 R6, RZ, RZ, R17 ;  /* 0x000000ffff067224 */ /* 0x004fe400078e0011 */
[----:B------:R-:W-:-:S05]  /*1020*/  IMAD.MOV.U32 R7, RZ, RZ, R22 ;  /* 0x000000ffff077224 */ /* 0x000fca00078e0016 */
[----:B------:R-:W2:Y:S08]  /*1030*/  LDC R0, c[0x0][0x630] ;  /* 0x00018c00ff007b82 */ /* 0x000eb00000000800 */
[----:B------:R-:W4:Y:S01]  /*1040*/  LDC.64 R20, c[0x0][0x620] ;  /* 0x00018800ff147b82 */ /* 0x000f220000000a00 */
[----:B---3--:R-:W-:-:S04]  /*1050*/  ISETP.NE.U32.AND P0, PT, R18, RZ, PT ;  /* 0x000000ff1200720c */ /* 0x008fc80003f05070 */
[----:B------:R-:W-:-:S13]  /*1060*/  ISETP.NE.AND.EX P0, PT, R19, RZ, PT, P0 ;  /* 0x000000ff1300720c */ /* 0x000fda0003f05300 */
[----:B--2-4-:R-:W-:Y:S05]  /*1070*/  @!P0 BRA `(.L_x_13) ;  /* 0x0000000000288947 */ /* 0x014fea0003800000 */
[----:B------:R-:W2:Y:S02]  /*1080*/  LDC R11, c[0x0][0x634] ;  /* 0x00018d00ff0b7b82 */ /* 0x000ea40000000800 */
[----:B--2---:R-:W-:-:S05]  /*1090*/  IADD3 R11, P0, R17, R11, RZ ;  /* 0x0000000b110b7210 */ /* 0x004fca0007f1e0ff */
[----:B0-----:R-:W-:-:S04]  /*10a0*/  IMAD.X R13, RZ, RZ, R22, P0 ;  /* 0x000000ffff0d7224 */ /* 0x001fc800000e0616 */
[----:B------:R-:W-:-:S04]  /*10b0*/  IMAD.WIDE.U32 R6, R13, R18, RZ ;  /* 0x000000120d067225 */ /* 0x000fc800078e00ff */
[----:B------:R-:W-:-:S04]  /*10c0*/  IMAD.WIDE.U32 R8, P0, R11, R19, R6 ;  /* 0x000000130b087225 */ /* 0x000fc80007800006 */
[----:B------:R-:W-:-:S04]  /*10d0*/  IMAD.WIDE.U32 R6, R11, R18, RZ ;  /* 0x000000120b067225 */ /* 0x000fc800078e00ff */
[----:B------:R-:W-:Y:S01]  /*10e0*/  IMAD.X R11, RZ, RZ, RZ, P0 ;  /* 0x000000ffff0b7224 */ /* 0x000fe200000e06ff */
[----:B------:R-:W-:Y:S01]  /*10f0*/  IADD3 RZ, P0, R7, R8, RZ ;  /* 0x0000000807ff7210 */ /* 0x000fe20007f1e0ff */
[----:B------:R-:W-:-:S04]  /*1100*/  IMAD.MOV.U32 R10, RZ, RZ, R9 ;  /* 0x000000ffff0a7224 */ /* 0x000fc800078e0009 */
[----:B------:R-:W-:-:S08]  /*1110*/  IMAD.WIDE.U32.X R6, R13, R19, R10, P0 ;  /* 0x000000130d067225 */ /* 0x000fd000000e040a */
.L_x_13:
[-CC-:B------:R-:W-:Y:S01]  /*1120*/  SHF.R.U64 R27, R6, R0.reuse, R7.reuse ;  /* 0x00000000061b7219 */ /* 0x180fe20000001207 */
[----:B------:R-:W2:Y:S01]  /*1130*/  LDC.64 R24, c[0x0][0x640] ;  /* 0x00019000ff187b82 */ /* 0x000ea20000000a00 */
[----:B------:R-:W-:Y:S01]  /*1140*/  SHF.R.U32.HI R0, RZ, R0, R7 ;  /* 0x00000000ff007219 */ /* 0x000fe20000011607 */
[----:B------:R-:W-:Y:S01]  /*1150*/  IMAD.MOV.U32 R6, RZ, RZ, R17 ;  /* 0x000000ffff067224 */ /* 0x000fe200078e0011 */
[----:B------:R-:W-:-:S05]  /*1160*/  IADD3 R9, P0, RZ, -R27, RZ ;  /* 0x8000001bff097210 */ /* 0x000fca0007f1e0ff */
[----:B------:R-:W3:Y:S01]  /*1170*/  LDC R8, c[0x0][0x618] ;  /* 0x00018600ff087b82 */ /* 0x000ee20000000800 */
[----:B------:R-:W-:-:S04]  /*1180*/  IMAD.X R7, RZ, RZ, ~R0, P0 ;  /* 0x000000ffff077224 */ /* 0x000fc800000e0e00 */
[-C--:B------:R-:W-:Y:S02]  /*1190*/  IMAD R0, R7, R20.reuse, RZ ;  /* 0x0000001407007224 */ /* 0x080fe400078e02ff */
[----:B------:R-:W-:Y:S01]  /*11a0*/  IMAD.MOV.U32 R7, RZ, RZ, R22 ;  /* 0x000000ffff077224 */ /* 0x000fe200078e0016 */
[----:B------:R-:W4:Y:S01]  /*11b0*/  LDC R11, c[0x0][0x608] ;  /* 0x00018200ff0b7b82 */ /* 0x000f220000000800 */
[----:B-1----:R-:W-:Y:S02]  /*11c0*/  IMAD.MOV.U32 R22, RZ, RZ, 0x1 ;  /* 0x00000001ff167424 */ /* 0x002fe400078e00ff */
[----:B------:R-:W-:-:S04]  /*11d0*/  IMAD.WIDE.U32 R6, R9, R20, R6 ;  /* 0x0000001409067225 */ /* 0x000fc800078e0006 */
[----:B------:R-:W-:Y:S01]  /*11e0*/  IMAD R9, R9, R21, R0 ;  /* 0x0000001509097224 */ /* 0x000fe200078e0200 */
[----:B------:R-:W1:Y:S01]  /*11f0*/  LDC R23, c[0x0][0x658] ;  /* 0x00019600ff177b82 */ /* 0x000e620000000800 */
[----:B--2---:R-:W-:Y:S01]  /*1200*/  ISETP.NE.U32.AND P0, PT, R24, RZ, PT ;  /* 0x000000ff1800720c */ /* 0x004fe20003f05070 */
[----:B------:R-:W-:Y:S02]  /*1210*/  IMAD.MOV.U32 R0, RZ, RZ, -0x1 ;  /* 0xffffffffff007424 */ /* 0x000fe400078e00ff */
[----:B------:R-:W-:Y:S01]  /*1220*/  IMAD.IADD R7, R7, 0x1, R9 ;  /* 0x0000000107077824 */ /* 0x000fe200078e0209 */
[----:B------:R-:W-:-:S03]  /*1230*/  ISETP.NE.AND.EX P0, PT, R25, RZ, PT, P0 ;  /* 0x000000ff1900720c */ /* 0x000fc60003f05300 */
[----:B------:R-:W2:Y:S01]  /*1240*/  LDC R21, c[0x0][0x600] ;  /* 0x00018000ff157b82 */ /* 0x000ea20000000800 */
[-CC-:B---3--:R-:W-:Y:S02]  /*1250*/  SHF.R.U64 R19, R6, R8.reuse, R7.reuse ;  /* 0x0000000806137219 */ /* 0x188fe40000001207 */
[----:B------:R-:W-:-:S05]  /*1260*/  SHF.R.U32.HI R6, RZ, R8, R7 ;  /* 0x00000008ff067219 */ /* 0x000fca0000011607 */
[----:B------:R-:W3:Y:S01]  /*1270*/  LDC R18, c[0x0][0x648] ;  /* 0x00019200ff127b82 */ /* 0x000ee20000000800 */
[-CC-:B----4-:R-:W-:Y:S02]  /*1280*/  SHF.R.U64 R28, R19, R11.reuse, R6.reuse ;  /* 0x0000000b131c7219 */ /* 0x190fe40000001206 */
[----:B------:R-:W-:-:S05]  /*1290*/  SHF.R.U32.HI R6, RZ, R11, R6 ;  /* 0x0000000bff067219 */ /* 0x000fca0000011606 */
[----:B------:R-:W4:Y:S01]  /*12a0*/  LDC R20, c[0x0][0x638] ;  /* 0x00018e00ff147b82 */ /* 0x000f220000000800 */
[-CC-:B-1----:R-:W-:Y:S02]  /*12b0*/  SHF.R.U64 R30, R28, R23.reuse, R6.reuse ;  /* 0x000000171c1e7219 */ /* 0x182fe40000001206 */
[-C--:B------:R-:W-:Y:S02]  /*12c0*/  SHF.L.U32 R0, R0, R23.reuse, RZ ;  /* 0x0000001700007219 */ /* 0x080fe400000006ff */
[----:B------:R-:W-:Y:S01]  /*12d0*/  SHF.R.U32.HI R7, RZ, R23, R6 ;  /* 0x00000017ff077219 */ /* 0x000fe20000011606 */
[----:B------:R-:W-:Y:S01]  /*12e0*/  IMAD.MOV.U32 R6, RZ, RZ, R30 ;  /* 0x000000ffff067224 */ /* 0x000fe200078e001e */
[----:B0-----:R-:W-:Y:S01]  /*12f0*/  LOP3.LUT R13, RZ, R0, RZ, 0x33, !PT ;  /* 0x00000000ff0d7212 */ /* 0x001fe200078e33ff */
[----:B------:R-:W0:Y:S01]  /*1300*/  LDC R26, c[0x0][0x610] ;  /* 0x00018400ff1a7b82 */ /* 0x000e220000000800 */
[----:B------:R-:W-:Y:S05]  /*1310*/  @!P0 BRA `(.L_x_14) ;  /* 0x0000000000288947 */ /* 0x000fea0003800000 */
[----:B------:R-:W1:Y:S02]  /*1320*/  LDC R11, c[0x0][0x64c] ;  /* 0x00019300ff0b7b82 */ /* 0x000e640000000800 */
[----:B-1----:R-:W-:-:S05]  /*1330*/  IADD3 R11, P0, R30, R11, RZ ;  /* 0x0000000b1e0b7210 */ /* 0x002fca0007f1e0ff */
[----:B------:R-:W-:-:S04]  /*1340*/  IMAD.X R17, RZ, RZ, R7, P0 ;  /* 0x000000ffff117224 */ /* 0x000fc800000e0607 */
[----:B------:R-:W-:-:S04]  /*1350*/  IMAD.WIDE.U32 R6, R17, R24, RZ ;  /* 0x0000001811067225 */ /* 0x000fc800078e00ff */
[----:B------:R-:W-:-:S04]  /*1360*/  IMAD.WIDE.U32 R8, P0, R11, R25, R6 ;  /* 0x000000190b087225 */ /* 0x000fc80007800006 */
[----:B------:R-:W-:-:S04]  /*1370*/  IMAD.WIDE.U32 R6, R11, R24, RZ ;  /* 0x000000180b067225 */ /* 0x000fc800078e00ff */
[----:B------:R-:W-:Y:S01]  /*1380*/  IMAD.X R11, RZ, RZ, RZ, P0 ;  /* 0x000000ffff0b7224 */ /* 0x000fe200000e06ff */
[----:B------:R-:W-:Y:S01]  /*1390*/  IADD3 RZ, P0, R7, R8, RZ ;  /* 0x0000000807ff7210 */ /* 0x000fe20007f1e0ff */
[----:B------:R-:W-:-:S04]  /*13a0*/  IMAD.MOV.U32 R10, RZ, RZ, R9 ;  /* 0x000000ffff0a7224 */ /* 0x000fc800078e0009 */
[----:B------:R-:W-:-:S08]  /*13b0*/  IMAD.WIDE.U32.X R6, R17, R25, R10, P0 ;  /* 0x0000001911067225 */ /* 0x000fd000000e040a */
.L_x_14:
[----:B---3--:R-:W-:Y:S01]  /*13c0*/  SHF.R.U64 R5, R6, R18, R7 ;  /* 0x0000001206057219 */ /* 0x008fe20000001207 */
[----:B--2---:R-:W-:Y:S01]  /*13d0*/  VIADD R6, R21, 0xffffffff ;  /* 0xffffffff15067836 */ /* 0x004fe20000000000 */
[----:B------:R-:W-:Y:S01]  /*13e0*/  SHF.L.U32 R0, R22, R23, RZ ;  /* 0x0000001716007219 */ /* 0x000fe200000006ff */
[----:B------:R-:W-:Y:S01]  /*13f0*/  @P2 IMAD R14, R15, R16, R4 ;  /* 0x000000100f0e2224 */ /* 0x000fe200078e0204 */
[----:B------:R-:W-:Y:S01]  /*1400*/  LOP3.LUT R13, R28, R13, RZ, 0xc0, !PT ;  /* 0x0000000d1c0d7212 */ /* 0x000fe200078ec0ff */
[----:B------:R-:W-:-:S04]  /*1410*/  IMAD.MOV R7, RZ, RZ, -R5 ;  /* 0x000000ffff077224 */ /* 0x000fc800078e0a05 */
[----:B------:R-:W-:Y:S01]  /*1420*/  IMAD R13, R0, R5, R13 ;  /* 0x00000005000d7224 */ /* 0x000fe200078e020d */
[----:B------:R-:W-:Y:S01]  /*1430*/  LOP3.LUT R5, R19, R6, RZ, 0xc0, !PT ;  /* 0x0000000613057212 */ /* 0x000fe200078ec0ff */
[----:B----4-:R-:W-:Y:S02]  /*1440*/  IMAD R0, R7, R20, R30 ;  /* 0x0000001407007224 */ /* 0x010fe400078e021e */
[----:B------:R-:W-:Y:S02]  /*1450*/  IMAD.MOV.U32 R6, RZ, RZ, 0x1 ;  /* 0x00000001ff067424 */ /* 0x000fe400078e00ff */
[----:B0-----:R-:W-:Y:S02]  /*1460*/  IMAD R4, R13, R26, R14 ;  /* 0x0000001a0d047224 */ /* 0x001fe400078e020e */
[----:B------:R-:W-:Y:S01]  /*1470*/  IMAD R5, R0, R21, R5 ;  /* 0x0000001500057224 */ /* 0x000fe200078e0205 */
[----:B------:R-:W-:-:S04]  /*1480*/  PRMT R0, R6, 0x7610, R0 ;  /* 0x0000761006007816 */ /* 0x000fc80000000000 */
[----:B------:R-:W-:Y:S02]  /*1490*/  SEL R6, R5, R4, !P2 ;  /* 0x0000000405067207 */ /* 0x000fe40005000000 */
[----:B------:R-:W-:-:S03]  /*14a0*/  SEL R4, R4, R5, !P2 ;  /* 0x0000000504047207 */ /* 0x000fc60005000000 */
[----:B------:R3:W-:Y:S04]  /*14b0*/  STL [R1+0x90], R6 ;  /* 0x0000900601007387 */ /* 0x0007e80000100800 */
[----:B------:R3:W-:Y:S04]  /*14c0*/  STL [R1+0x7c], R27 ;  /* 0x00007c1b01007387 */ /* 0x0007e80000100800 */
[----:B------:R3:W-:Y:S02]  /*14d0*/  STL [R1+0x8c], R4 ;  /* 0x00008c0401007387 */ /* 0x0007e40000100800 */
.L_x_12:
[----:B------:R-:W-:Y:S05]  /*14e0*/  @!P1 BRA `(.L_x_15) ;  /* 0x00000000000c9947 */ /* 0x000fea0003800000 */
[----:B------:R-:W-:Y:S01]  /*14f0*/  UCGABAR_WAIT ;  /* 0x0000000000007dc7 */ /* 0x000fe20008000000 */
[----:B------:R-:W-:Y:S01]  /*1500*/  CCTL.IVALL ;  /* 0x00000000ff00798f */ /* 0x000fe20002000000 */
[----:B------:R-:W-:Y:S05]  /*1510*/  BRA `(.L_x_16) ;  /* 0x0000000000047947 */ /* 0x000fea0003800000 */
.L_x_15:
[----:B------:R-:W-:Y:S06]  /*1520*/  BAR.SYNC.DEFER_BLOCKING 0x0 ;  /* 0x0000000000007b1d */ /* 0x000fec0000010000 */
.L_x_16:
[----:B------:R-:W-:Y:S05]  /*1530*/  @!P3 BRA `(.L_x_17) ;  /* 0x000000dc0000b947 */ /* 0x000fea0003800000 */
[----:B------:R-:W-:-:S06]  /*1540*/  UISETP.GT.U32.AND UP0, UPT, UR12, 0x1, UPT ;  /* 0x000000010c00788c */ /* 0x000fcc000bf04070 */
[----:B------:R-:W-:-:S13]  /*1550*/  PLOP3.LUT P0, PT, PT, PT, UP0, 0x80, 0x0 ;  /* 0x000000000000781c */ /* 0x000fda0003f0f008 */
[----:B------:R-:W-:Y:S05]  /*1560*/  @P0 EXIT ;  /* 0x000000000000094d */ /* 0x000fea0003800000 */
.L_x_18:
[----:B------:R-:W-:-:S08]  /*1570*/  NOP ;  /* 0x0000000000007918 */ /* 0x000fd00000000000 */
[----:B------:R-:W4:Y:S02]  /*1580*/  USETMAXREG.TRY_ALLOC.CTAPOOL UP0, 0xe8 ;  /* 0x000000e8000079c8 */ /* 0x000f240008000600 */
[----:B----4-:R-:W-:-:S13]  /*1590*/  PLOP3.LUT P0, PT, PT, PT, UP0, 0x80, 0x0 ;  /* 0x000000000000781c */ /* 0x010fda0003f0f008 */
[----:B------:R-:W-:Y:S05]  /*15a0*/  @!P0 BRA `(.L_x_18) ;  /* 0xfffffffc00f08947 */ /* 0x000fea000383ffff */
[----:B------:R-:W-:-:S13]  /*15b0*/  LOP3.LUT P0, RZ, R0, 0xff, RZ, 0xc0, !PT ;  /* 0x000000ff00ff7812 */ /* 0x000fda000780c0ff */
[----:B------:R-:W-:Y:S05]  /*15c0*/  @!P0 EXIT ;  /* 0x000000000000894d */ /* 0x000fea0003800000 */
[----:B------:R-:W4:Y:S01]  /*15d0*/  S2UR UR6, SR_CgaCtaId ;  /* 0x00000000000679c3 */ /* 0x000f220000008800 */
[CC--:B------:R-:W-:Y:S01]  /*15e0*/  LEA.HI R0, R12.reuse, R3.reuse, RZ, 0x2 ;  /* 0x000000030c007211 */ /* 0x0c0fe200078f10ff */
[----:B------:R-:W-:Y:S01]  /*15f0*/  UIADD3 UR7, UR17, -0x1, URZ ;  /* 0xffffffff11077890 */ /* 0x000fe2000fffe03f */
[----:B------:R-:W-:Y:S01]  /*1600*/  LEA.HI R3, R12, R3, RZ, 0x5 ;  /* 0x000000030c037211 */ /* 0x000fe200078f28ff */
[----:B------:R-:W-:Y:S01]  /*1610*/  UMOV UR12, 0x400 ;  /* 0x00000400000c7882 */ /* 0x000fe20000000000 */
[--C-:B------:R-:W-:Y:S01]  /*1620*/  SHF.R.S32.HI R2, RZ, 0x2, R0.reuse ;  /* 0x00000002ff027819 */ /* 0x100fe20000011400 */
[----:B------:R-:W-:Y:S01]  /*1630*/  UISETP.LT.AND UP0, UPT, UR14, 0x1, UPT ;  /* 0x000000010e00788c */ /* 0x000fe2000bf01270 */
[----:B------:R-:W-:Y:S01]  /*1640*/  SHF.R.S32.HI R5, RZ, 0x1f, R0 ;  /* 0x0000001fff057819 */ /* 0x000fe20000011400 */
[----:B------:R-:W-:Y:S02]  /*1650*/  ULOP3.LUT UR27, UR13, 0x1, URZ, 0xfc, !UPT ;  /* 0x000000010d1b7892 */ /* 0x000fe4000f8efc3f */
[----:B------:R-:W-:Y:S01]  /*1660*/  USEL UR16, UR14, 0x1, UP0 ;  /* 0x000000010e107887 */ /* 0x000fe20008000000 */
[----:B------:R-:W-:Y:S01]  /*1670*/  LEA.HI R5, R5, R2, RZ, 0x3 ;  /* 0x0000000205057211 */ /* 0x000fe200078f18ff */
[----:B------:R-:W-:-:S02]  /*1680*/  UISETP.NE.AND UP0, UPT, UR7, URZ, UPT ;  /* 0x0000003f0700728c */ /* 0x000fc4000bf05270 */
[----:B------:R-:W-:Y:S01]  /*1690*/  USHF.L.U32 UR28, UR14, 0x1, URZ ;  /* 0x000000010e1c7899 */ /* 0x000fe2000800063f */
[----:B------:R-:W-:Y:S01]  /*16a0*/  LOP3.LUT R5, R5, 0xfffffff8, RZ, 0xc0, !PT ;  /* 0xfffffff805057812 */ /* 0x000fe200078ec0ff */
[----:B------:R-:W-:Y:S02]  /*16b0*/  UIADD3 UR16, -UR16, UR14, URZ ;  /* 0x0000000e10107290 */ /* 0x000fe4000fffe13f */
[----:B------:R-:W-:Y:S02]  /*16c0*/  USEL UR30, URZ, 0x1, UP0 ;  /* 0x000000013f1e7887 */ /* 0x000fe40008000000 */
[----:B------:R-:W-:Y:S01]  /*16d0*/  IMAD.IADD R2, R2, 0x1, -R5 ;  /* 0x0000000102027824 */ /* 0x000fe200078e0a05 */
[----:B------:R-:W-:Y:S01]  /*16e0*/  SHF.R.S32.HI R5, RZ, 0x5, R3 ;  /* 0x00000005ff057819 */ /* 0x000fe20000011403 */
[----:B----4-:R-:W-:-:S03]  /*16f0*/  ULEA UR12, UR6, UR12, 0x18 ;  /* 0x0000000c060c7291 */ /* 0x010fc6000f8ec03f */
[--C-:B------:R-:W-:Y:S01]  /*1700*/  SHF.R.S32.HI R3, RZ, 0x1f, R2.reuse ;  /* 0x0000001fff037819 */ /* 0x100fe20000011402 */
[----:B------:R-:W-:Y:S01]  /*1710*/  USHF.L.U32 UR6, UR7, 0x3, URZ ;  /* 0x0000000307067899 */ /* 0x000fe2000800063f */
[C-C-:B------:R-:W-:Y:S01]  /*1720*/  IMAD R0, R5.reuse, -0x10, -R2.reuse ;  /* 0xfffffff005007824 */ /* 0x140fe200078e0a02 */
[----:B------:R-:W-:Y:S02]  /*1730*/  UIADD3 UR29, UR12, 0x60, URZ ;  /* 0x000000600c1d7890 */ /* 0x000fe4000fffe03f */
[----:B------:R-:W-:Y:S01]  /*1740*/  ULOP3.LUT UR6, UR6, 0x8, URZ, 0xc0, !UPT ;  /* 0x0000000806067892 */ /* 0x000fe2000f8ec03f */
[----:B------:R-:W-:Y:S01]  /*1750*/  IMAD.WIDE R2, R5, 0x10, R2 ;  /* 0x0000001005027825 */ /* 0x000fe200078e0202 */
[----:B------:R-:W-:Y:S02]  /*1760*/  ULEA UR17, UR17, UR29, 0x3 ;  /* 0x0000001d11117291 */ /* 0x000fe4000f8e183f */
[----:B------:R-:W-:Y:S02]  /*1770*/  ULOP3.LUT UR31, UR6, 0x8, URZ, 0x3c, !UPT ;  /* 0x00000008061f7892 */ /* 0x000fe4000f8e3c3f */
[----:B------:R-:W-:-:S03]  /*1780*/  ULOP3.LUT UR18, UR6, 0x18, URZ, 0x3c, !UPT ;  /* 0x0000001806127892 */ /* 0x000fc6000f8e3c3f */
[----:B------:R-:W-:Y:S02]  /*1790*/  ULDC UR6, c[0x0][0x284] ;  /* 0x0000a10000067ab9 */ /* 0x000fe40000000800 */
[----:B------:R-:W-:-:S05]  /*17a0*/  VIADD R0, R0, UR6 ;  /* 0x0000000600007c36 */ /* 0x000fca0008000000 */
[----:B------:R4:W-:Y:S04]  /*17b0*/  STL [R1+0x94], R0 ;  /* 0x0000940001007387 */ /* 0x0009e80000100800 */
[----:B------:R4:W-:Y:S02]  /*17c0*/  STL.64 [R1+0x98], R2 ;  /* 0x0000980201007387 */ /* 0x0009e40000100a00 */
.L_x_301:
[----:B----4-:R-:W-:Y:S01]  /*17d0*/  IMAD.U32 R0, RZ, RZ, UR30 ;  /* 0x0000001eff007e24 */ /* 0x010fe2000f8e00ff */
[----:B0-2---:R-:W4:Y:S01]  /*17e0*/  LDC R2, c[0x0][0x28c] ;  /* 0x0000a300ff027b82 */ /* 0x005f220000000800 */
[----:B------:R-:W-:Y:S01]  /*17f0*/  UMOV UR6, URZ ;  /* 0x0000003f00067c82 */ /* 0x000fe20008000000 */
[----:B------:R-:W-:Y:S02]  /*1800*/  UMOV UR19, UR5 ;  /* 0x0000000500137c82 */ /* 0x000fe40008000000 */
[----:B------:R-:W-:-:S04]  /*1810*/  SHF.L.U32 R0, R0, 0x1f, RZ ;  /* 0x0000001f00007819 */ /* 0x000fc800000006ff */
[----:B------:R-:W5:Y:S01]  /*1820*/  SYNCS.PHASECHK.TRANS64.TRYWAIT P0, [UR17+-0x8], R0 ;  /* 0xfffff800ff0075a7 */ /* 0x000f620008000151 */
[----:B----4-:R-:W-:Y:S01]  /*1830*/  ISETP.GE.AND P1, PT, R2, 0x1, PT ;  /* 0x000000010200780c */ /* 0x010fe20003f26270 */
[----:B-----5:R-:W-:-:S12]  /*1840*/  @!P0 BRA `(.L_x_19) ;  /* 0x000000e800d88947 */ /* 0x020fd80003800000 */
.L_x_324:
[----:B------:R0:W-:Y:S01]  /*1850*/  STL [R1+0x74], RZ ;  /* 0x000074ff01007387 */ /* 0x0001e20000100800 */
[----:B------:R-:W-:Y:S01]  /*1860*/  UMOV UR7, URZ ;  /* 0x0000003f00077c82 */ /* 0x000fe20008000000 */
[----:B------:R-:W-:Y:S01]  /*1870*/  UMOV UR8, URZ ;  /* 0x0000003f00087c82 */ /* 0x000fe20008000000 */
[----:B----4-:R-:W-:Y:S01]  /*1880*/  IMAD.MOV.U32 R0, RZ, RZ, RZ ;  /* 0x000000ffff007224 */ /* 0x010fe200078e00ff */
[----:B------:R4:W-:Y:S01]  /*1890*/  STL [R1+0x70], RZ ;  /* 0x000070ff01007387 */ /* 0x0009e20000100800 */
[----:B------:R-:W-:Y:S02]  /*18a0*/  CS2R R2, SRZ ;  /* 0x0000000000027805 */ /* 0x000fe4000001ff00 */
[----:B---3--:R-:W-:Y:S02]  /*18b0*/  CS2R R4, SRZ ;  /* 0x0000000000047805 */ /* 0x008fe4000001ff00 */
[----:B--2---:R-:W-:Y:S01]  /*18c0*/  CS2R R6, SRZ ;  /* 0x0000000000067805 */ /* 0x004fe2000001ff00 */
[----:B------:R4:W-:Y:S01]  /*18d0*/  STL [R1+0x6c], RZ ;  /* 0x00006cff01007387 */ /* 0x0009e20000100800 */
[----:B------:R-:W-:-:S02]  /*18e0*/  CS2R R8, SRZ ;  /* 0x0000000000087805 */ /* 0x000fc4000001ff00 */
[----:B0-----:R-:W-:Y:S02]  /*18f0*/  CS2R R10, SRZ ;  /* 0x00000000000a7805 */ /* 0x001fe4000001ff00 */
[----:B------:R-:W-:Y:S01]  /*1900*/  CS2R R12, SRZ ;  /* 0x00000000000c7805 */ /* 0x000fe2000001ff00 */
[----:B------:R4:W-:Y:S01]  /*1910*/  STL [R1+0x68], RZ ;  /* 0x000068ff01007387 */ /* 0x0009e20000100800 */
[----:B------:R-:W-:Y:S02]  /*1920*/  CS2R R14, SRZ ;  /* 0x00000000000e7805 */ /* 0x000fe4000001ff00 */
[----:B-1----:R-:W-:Y:S02]  /*1930*/  CS2R R16, SRZ ;  /* 0x0000000000107805 */ /* 0x002fe4000001ff00 */
[----:B------:R-:W-:Y:S01]  /*1940*/  CS2R R18, SRZ ;  /* 0x0000000000127805 */ /* 0x000fe2000001ff00 */
[----:B------:R4:W-:Y:S01]  /*1950*/  STL [R1+0x64], RZ ;  /* 0x000064ff01007387 */ /* 0x0009e20000100800 */
[----:B------:R-:W-:-:S02]  /*1960*/  CS2R R20, SRZ ;  /* 0x0000000000147805 */ /* 0x000fc4000001ff00 */
[----:B------:R-:W-:Y:S02]  /*1970*/  CS2R R22, SRZ ;  /* 0x0000000000167805 */ /* 0x000fe4000001ff00 */
[----:B------:R-:W-:Y:S01]  /*1980*/  CS2R R152, SRZ ;  /* 0x0000000000987805 */ /* 0x000fe2000001ff00 */
[----:B------:R4:W-:Y:S01]  /*1990*/  STL [R1+0x60], RZ ;  /* 0x000060ff01007387 */ /* 0x0009e20000100800 */
[----:B------:R-:W-:Y:S02]  /*19a0*/  CS2R R154, SRZ ;  /* 0x00000000009a7805 */ /* 0x000fe4000001ff00 */
[----:B------:R-:W-:Y:S02]  /*19b0*/  CS2R R156, SRZ ;  /* 0x00000000009c7805 */ /* 0x000fe4000001ff00 */
        /* <DEDUP_REMOVED lines=46> */
[----:B------:R-:W-:Y:S01]  /*1ca0*/  IMAD.MOV.U32 R226, RZ, RZ, RZ ;  /* 0x000000ffffe27224 */ /* 0x000fe200078e00ff */
[----:B------:R-:W-:Y:S01]  /*1cb0*/  CS2R R24, SRZ ;  /* 0x0000000000187805 */ /* 0x000fe2000001ff00 */
[----:B------:R-:W-:Y:S01]  /*1cc0*/  IMAD.U32 R227, RZ, RZ, UR4 ;  /* 0x00000004ffe37e24 */ /* 0x000fe2000f8e00ff */
[----:B------:R4:W-:Y:S01]  /*1cd0*/  STL [R1+0x2c], RZ ;  /* 0x00002cff01007387 */ /* 0x0009e20000100800 */
[----:B------:R-:W-:Y:S02]  /*1ce0*/  CS2R R26, SRZ ;  /* 0x00000000001a7805 */ /* 0x000fe4000001ff00 */
[----:B------:R-:W-:-:S02]  /*1cf0*/  CS2R R28, SRZ ;  /* 0x00000000001c7805 */ /* 0x000fc4000001ff00 */
[----:B------:R-:W-:Y:S01]  /*1d00*/  CS2R R30, SRZ ;  /* 0x00000000001e7805 */ /* 0x000fe2000001ff00 */
[----:B------:R4:W-:Y:S01]  /*1d10*/  STL [R1+0x28], RZ ;  /* 0x000028ff01007387 */ /* 0x0009e20000100800 */
[----:B------:R-:W-:Y:S02]  /*1d20*/  CS2R R32, SRZ ;  /* 0x0000000000207805 */ /* 0x000fe4000001ff00 */
[----:B------:R-:W-:Y:S02]  /*1d30*/  CS2R R34, SRZ ;  /* 0x0000000000227805 */ /* 0x000fe4000001ff00 */
[----:B------:R-:W-:Y:S01]  /*1d40*/  CS2R R36, SRZ ;  /* 0x0000000000247805 */ /* 0x000fe2000001ff00 */
        /* <DEDUP_REMOVED lines=36> */
[----:B------:R4:W-:Y:S01]  /*1f90*/  STL [R1], RZ ;  /* 0x000000ff01007387 */ /* 0x0009e20000100800 */
[----:B------:R-:W-:Y:S02]  /*1fa0*/  CS2R R92, SRZ ;  /* 0x00000000005c7805 */ /* 0x000fe4000001ff00 */
[----:B------:R-:W-:Y:S02]  /*1fb0*/  CS2R R94, SRZ ;  /* 0x00000000005e7805 */ /* 0x000fe4000001ff00 */
[----:B------:R-:W-:Y:S02]  /*1fc0*/  CS2R R96, SRZ ;  /* 0x0000000000607805 */ /* 0x000fe4000001ff00 */
[----:B------:R-:W-:Y:S02]  /*1fd0*/  CS2R R98, SRZ ;  /* 0x0000000000627805 */ /* 0x000fe4000001ff00 */
[----:B------:R-:W-:-:S02]  /*1fe0*/  CS2R R100, SRZ ;  /* 0x0000000000647805 */ /* 0x000fc4000001ff00 */
[----:B------:R-:W-:Y:S02]  /*1ff0*/  CS2R R102, SRZ ;  /* 0x0000000000667805 */ /* 0x000fe4000001ff00 */
        /* <DEDUP_REMOVED lines=23> */
[----:B------:R-:W-:Y:S01]  /*2170*/  CS2R R150, SRZ ;  /* 0x0000000000967805 */ /* 0x000fe2000001ff00 */
[----:B----4-:R-:W-:Y:S06]  /*2180*/  @!P1 BRA `(.L_x_20) ;  /* 0x0000001000749947 */ /* 0x010fec0003800000 */
[----:B------:R-:W-:-:S06]  /*2190*/  UISETP.NE.AND UP0, UPT, UR27, 0x3, UPT ;  /* 0x000000031b00788c */ /* 0x000fcc000bf05270 */
[----:B------:R-:W-:-:S13]  /*21a0*/  PLOP3.LUT P1, PT, PT, PT, UP0, 0x80, 0x0 ;  /* 0x000000000000781c */ /* 0x000fda0003f2f008 */
[----:B------:R-:W-:Y:S05]  /*21b0*/  @!P1 BRA `(.L_x_21) ;  /* 0x0000000000049947 */ /* 0x000fea0003800000 */
[----:B------:R-:W-:Y:S01]  /*21c0*/  BPT.TRAP 0x1 ;  /* 0x000000040000795c */ /* 0x000fe20000300000 */
.L_x_21:
[----:B------:R-:W-:Y:S01]  /*21d0*/  ULEA UR6, UR5, UR12, 0x3 ;  /* 0x0000000c05067291 */ /* 0x000fe2000f8e183f */
[----:B------:R-:W-:-:S05]  /*21e0*/  IMAD.U32 R0, RZ, RZ, UR4 ;  /* 0x00000004ff007e24 */ /* 0x000fca000f8e00ff */
[----:B------:R-:W-:-:S04]  /*21f0*/  SHF.L.U32 R0, R0, 0x1f, RZ ;  /* 0x0000001f00007819 */ /* 0x000fc800000006ff */
[----:B------:R0:W1:Y:S01]  /*2200*/  SYNCS.PHASECHK.TRANS64.TRYWAIT P0, [UR6], R0 ;  /* 0x00000000ff0075a7 */ /* 0x0000620008000146 */
[----:B------:R-:W-:Y:S05]  /*2210*/  @!P1 BRA `(.L_x_22) ;  /* 0x0000000000049947 */ /* 0x000fea0003800000 */
[----:B------:R-:W-:Y:S01]  /*2220*/  BPT.TRAP 0x1 ;  /* 0x000000040000795c */ /* 0x000fe20000300000 */
.L_x_22:
[----:B-1----:R-:W-:Y:S05]  /*2230*/  @P0 BRA `(.L_x_23) ;  /* 0x0000000000080947 */ /* 0x002fea0003800000 */
[----:B------:R-:W1:Y:S02]  /*2240*/  SYNCS.PHASECHK.TRANS64.TRYWAIT P0, [UR6], R0 ;  /* 0x00000000ff0075a7 */ /* 0x000e640008000146 */
[----:B-1----:R-:W-:Y:S05]  /*2250*/  @!P0 BRA `(.L_x_24) ;  /* 0x000000e0006c8947 */ /* 0x002fea0003800000 */
.L_x_23:
[----:B------:R-:W-:Y:S01]  /*2260*/  UIADD3 UR6, UR12, 0x180, URZ ;  /* 0x000001800c067890 */ /* 0x000fe2000fffe03f */
[----:B------:R-:W-:Y:S01]  /*2270*/  WARPGROUP.ARRIVE ;  /* 0x00000000000079c5 */ /* 0x000fe20000000000 */
[----:B------:R-:W-:Y:S01]  /*2280*/  UIADD3 UR7, UR12, 0x5180, URZ ;  /* 0x000051800c077890 */ /* 0x000fe2000fffe03f */
[----:B------:R2:W-:Y:S01]  /*2290*/  STL [R1+0x74], RZ ;  /* 0x000074ff01007387 */ /* 0x0005e20000100800 */
[----:B------:R-:W-:Y:S01]  /*22a0*/  USHF.R.U32.HI UR6, URZ, 0x4, UR6 ;  /* 0x000000043f067899 */ /* 0x000fe20008011606 */
[----:B01----:R-:W-:Y:S01]  /*22b0*/  IMAD.MOV.U32 R0, RZ, RZ, RZ ;  /* 0x000000ffff007224 */ /* 0x003fe200078e00ff */
[----:B------:R-:W-:Y:S01]  /*22c0*/  USHF.R.U32.HI UR7, URZ, 0x4, UR7 ;  /* 0x000000043f077899 */ /* 0x000fe20008011607 */
[----:B------:R2:W-:Y:S01]  /*22d0*/  STL [R1+0x70], RZ ;  /* 0x000070ff01007387 */ /* 0x0005e20000100800 */
[----:B------:R-:W-:Y:S01]  /*22e0*/  ULOP3.LUT UR6, UR6, 0x3fff, URZ, 0xc0, !UPT ;  /* 0x00003fff06067892 */ /* 0x000fe2000f8ec03f */
[----:B------:R-:W-:Y:S01]  /*22f0*/  CS2R R2, SRZ ;  /* 0x0000000000027805 */ /* 0x000fe2000001ff00 */
[----:B------:R-:W-:Y:S01]  /*2300*/  ULOP3.LUT UR7, UR7, 0x3fff, URZ, 0xc0, !UPT ;  /* 0x00003fff07077892 */ /* 0x000fe2000f8ec03f */
[----:B------:R2:W-:Y:S01]  /*2310*/  STL [R1+0x6c], RZ ;  /* 0x00006cff01007387 */ /* 0x0005e20000100800 */
[----:B------:R-:W-:Y:S01]  /*2320*/  ULOP3.LUT UR6, UR6, 0x10000, URZ, 0xfc, !UPT ;  /* 0x0001000006067892 */ /* 0x000fe2000f8efc3f */
[----:B------:R-:W-:Y:S01]  /*2330*/  CS2R R4, SRZ ;  /* 0x0000000000047805 */ /* 0x000fe2000001ff00 */
[----:B------:R-:W-:Y:S01]  /*2340*/  ULOP3.LUT UR7, UR7, 0x10000, URZ, 0xfc, !UPT ;  /* 0x0001000007077892 */ /* 0x000fe2000f8efc3f */
[----:B------:R2:W-:Y:S01]  /*2350*/  STL [R1+0x68], RZ ;  /* 0x000068ff01007387 */ /* 0x0005e20000100800 */
[----:B------:R-:W-:Y:S01]  /*2360*/  ULEA UR8, UR5, UR6, 0x8 ;  /* 0x0000000605087291 */ /* 0x000fe2000f8e403f */
[----:B------:R-:W-:Y:S01]  /*2370*/  CS2R R6, SRZ ;  /* 0x0000000000067805 */ /* 0x000fe2000001ff00 */
[----:B------:R-:W-:Y:S01]  /*2380*/  ULEA UR10, UR5, UR7, 0xa ;  /* 0x00000007050a7291 */ /* 0x000fe2000f8e503f */
[----:B------:R2:W-:Y:S01]  /*2390*/  STL [R1+0x64], RZ ;  /* 0x000064ff01007387 */ /* 0x0005e20000100800 */
[----:B------:R-:W-:Y:S01]  /*23a0*/  UMOV UR9, 0x80000020 ;  /* 0x8000002000097882 */ /* 0x000fe20000000000 */
[----:B------:R-:W-:Y:S01]  /*23b0*/  UMOV UR11, 0x80000020 ;  /* 0x80000020000b7882 */ /* 0x000fe20000000000 */
[----:B------:R-:W-:Y:S01]  /*23c0*/  ULDC UR7, c[0x0][0x50c] ;  /* 0x0001430000077ab9 */ /* 0x000fe20000000800 */
[----:B------:R2:W-:Y:S01]  /*23d0*/  STL [R1+0x60], RZ ;  /* 0x000060ff01007387 */ /* 0x0005e20000100800 */
[----:B------:R-:W-:Y:S01]  /*23e0*/  UISETP.NE.AND UP0, UPT, UR7, 0x2, UPT ;  /* 0x000000020700788c */ /* 0x000fe2000bf05270 */
[----:B------:R-:W-:Y:S01]  /*23f0*/  CS2R R8, SRZ ;  /* 0x0000000000087805 */ /* 0x000fe2000001ff00 */
[----:B------:R-:W-:Y:S01]  /*2400*/  UMOV UR6, 0x2 ;  /* 0x0000000200067882 */ /* 0x000fe20000000000 */
[----:B------:R-:W-:Y:S01]  /*2410*/  QGMMA.64x256x32.F32.E5M2.E5M2 R24, gdesc[UR8], RZ, !UPT ;  /* 0x03e00000081879f3 */ /* 0x000fe2000c7038ff */
[----:B------:R2:W-:Y:S01]  /*2420*/  STL [R1+0x5c], RZ ;  /* 0x00005cff01007387 */ /* 0x0005e20000100800 */
[----:B------:R-:W-:Y:S01]  /*2430*/  USEL UR7, URZ, 0x1, UP0 ;  /* 0x000000013f077887 */ /* 0x000fe20008000000 */
[----:B------:R-:W-:Y:S01]  /*2440*/  CS2R R10, SRZ ;  /* 0x00000000000a7805 */ /* 0x000fe2000001ff00 */
[----:B------:R-:W-:Y:S01]  /*2450*/  UIADD3 UR8, UR8, 0x2, URZ ;  /* 0x0000000208087890 */ /* 0x000fe2000fffe03f */
[----:B------:R2:W-:Y:S01]  /*2460*/  STL [R1+0x58], RZ ;  /* 0x000058ff01007387 */ /* 0x0005e20000100800 */
[----:B------:R-:W-:Y:S01]  /*2470*/  UIADD3 UR10, UR10, 0x2, URZ ;  /* 0x000000020a0a7890 */ /* 0x000fe2000fffe03f */
[----:B------:R-:W-:-:S02]  /*2480*/  CS2R R12, SRZ ;  /* 0x00000000000c7805 */ /* 0x000fc4000001ff00 */
[----:B------:R-:W-:Y:S01]  /*2490*/  ISETP.NE.AND P0, PT, RZ, UR7, PT ;  /* 0x00000007ff007c0c */ /* 0x000fe2000bf05270 */
[----:B------:R2:W-:Y:S01]  /*24a0*/  STL [R1+0x54], RZ ;  /* 0x000054ff01007387 */ /* 0x0005e20000100800 */
[----:B------:R-:W-:Y:S01]  /*24b0*/  UMOV UR9, 0x80000020 ;  /* 0x8000002000097882 */ /* 0x000fe20000000000 */
[----:B------:R-:W-:Y:S01]  /*24c0*/  UMOV UR11, 0x80000020 ;  /* 0x80000020000b7882 */ /* 0x000fe20000000000 */
        /* <DEDUP_REMOVED lines=55> */
[----:B------:R-:W-:Y:S01]  /*2840*/  CS2R R224, SRZ ;  /* 0x0000000000e07805 */ /* 0x000fe2000001ff00 */
[----:B------:R-:W-:Y:S01]  /*2850*/  IMAD.MOV.U32 R226, RZ, RZ, RZ ;  /* 0x000000ffffe27224 */ /* 0x000fe200078e00ff */
[----:B------:R2:W-:Y:S04]  /*2860*/  STL [R1+0x18], RZ ;  /* 0x000018ff01007387 */ /* 0x0005e80000100800 */
[----:B------:R2:W-:Y:S04]  /*2870*/  STL [R1+0x14], RZ ;  /* 0x000014ff01007387 */ /* 0x0005e80000100800 */
[----:B------:R2:W-:Y:S04]  /*2880*/  STL [R1+0x10], RZ ;  /* 0x000010ff01007387 */ /* 0x0005e80000100800 */
[----:B------:R2:W-:Y:S04]  /*2890*/  STL [R1+0xc], RZ ;  /* 0x00000cff01007387 */ /* 0x0005e80000100800 */
[----:B------:R2:W-:Y:S04]  /*28a0*/  STL [R1+0x8], RZ ;  /* 0x000008ff01007387 */ /* 0x0005e80000100800 */
[----:B------:R2:W-:Y:S04]  /*28b0*/  STL [R1+0x4], RZ ;  /* 0x000004ff01007387 */ /* 0x0005e80000100800 */
[----:B------:R2:W-:Y:S01]  /*28c0*/  STL [R1], RZ ;  /* 0x000000ff01007387 */ /* 0x0005e20000100800 */
[----:B------:R-:W-:Y:S01]  /*28d0*/  QGMMA.64x256x32.F32.E5M2.E5M2 R24, gdesc[UR8], R24, gsb0 ;  /* 0x03e00000081879f3 */ /* 0x000fe20008003818 */
[----:B------:R-:W-:Y:S05]  /*28e0*/  @!P0 BRA `(.L_x_25) ;  /* 0x0000000800808947 */ /* 0x000fea0003800000 */
[----:B------:R-:W-:Y:S02]  /*28f0*/  WARPGROUP.DEPBAR.LE gsb0, 0x0 ;  /* 0x00008000000079c5 */ /* 0x000fe40000010000 */
[----:B------:R-:W-:-:S01]  /*2900*/  FADD R227, RZ, R122 ;  /* 0x0000007affe37221 */ /* 0x000fc20000000000 */
[----:B------:R-:W-:Y:S01]  /*2910*/  FADD R226, RZ, R24 ;  /* 0x00000018ffe27221 */ /* 0x000fe20000000000 */
[----:B------:R-:W-:-:S01]  /*2920*/  FADD R225, RZ, R25 ;  /* 0x00000019ffe17221 */ /* 0x000fc20000000000 */
[----:B------:R-:W-:Y:S01]  /*2930*/  FADD R224, RZ, R26 ;  /* 0x0000001affe07221 */ /* 0x000fe20000000000 */
[----:B------:R-:W-:-:S01]  /*2940*/  FADD R223, RZ, R27 ;  /* 0x0000001bffdf7221 */ /* 0x000fc20000000000 */
[----:B------:R0:W-:Y:S01]  /*2950*/  STL [R1], R227 ;  /* 0x000000e301007387 */ /* 0x0001e20000100800 */
[----:B------:R-:W-:-:S01]  /*2960*/  FADD R222, RZ, R28 ;  /* 0x0000001cffde7221 */ /* 0x000fc20000000000 */
[----:B------:R-:W-:Y:S01]  /*2970*/  FADD R221, RZ, R29 ;  /* 0x0000001dffdd7221 */ /* 0x000fe20000000000 */
[----:B------:R-:W-:-:S01]  /*2980*/  FADD R220, RZ, R30 ;  /* 0x0000001effdc7221 */ /* 0x000fc20000000000 */
[----:B------:R-:W-:Y:S01]  /*2990*/  FADD R219, RZ, R31 ;  /* 0x0000001fffdb7221 */ /* 0x000fe20000000000 */
[----:B------:R-:W-:-:S01]  /*29a0*/  FADD R218, RZ, R32 ;  /* 0x00000020ffda7221 */ /* 0x000fc20000000000 */
[----:B------:R-:W-:Y:S01]  /*29b0*/  FADD R217, RZ, R33 ;  /* 0x00000021ffd97221 */ /* 0x000fe20000000000 */
[----:B------:R-:W-:-:S01]  /*29c0*/  FADD R216, RZ, R34 ;  /* 0x00000022ffd87221 */ /* 0x000fc20000000000 */
[----:B------:R-:W-:Y:S01]  /*29d0*/  FADD R215, RZ, R35 ;  /* 0x00000023ffd77221 */ /* 0x000fe20000000000 */
[----:B------:R-:W-:-:S01]  /*29e0*/  FADD R214, RZ, R36 ;  /* 0x00000024ffd67221 */ /* 0x000fc20000000000 */
[----:B0-----:R-:W-:Y:S01]  /*29f0*/  FADD R227, RZ, R123 ;  /* 0x0000007bffe37221 */ /* 0x001fe20000000000 */
[----:B------:R-:W-:-:S01]  /*2a00*/  FADD R213, RZ, R37 ;  /* 0x00000025ffd57221 */ /* 0x000fc20000000000 */
[----:B------:R-:W-:Y:S01]  /*2a10*/  FADD R212, RZ, R38 ;  /* 0x00000026ffd47221 */ /* 0x000fe20000000000 */
[----:B------:R-:W-:-:S01]  /*2a20*/  FADD R211, RZ, R39 ;  /* 0x00000027ffd37221 */ /* 0x000fc20000000000 */
[----:B------:R-:W-:Y:S01]  /*2a30*/  FADD R210, RZ, R40 ;  /* 0x00000028ffd27221 */ /* 0x000fe20000000000 */
[----:B------:R0:W-:Y:S01]  /*2a40*/  STL [R1+0x4], R227 ;  /* 0x000004e301007387 */ /* 0x0001e20000100800 */
        /* <DEDUP_REMOVED lines=93> */
[----:B------:R-:W-:Y:S01]  /*3020*/  UMOV UR6, URZ ;  /* 0x0000003f00067c82 */ /* 0x000fe20008000000 */
[----:B0-----:R-:W-:-:S05]  /*3030*/  FADD R227, RZ, R130 ;  /* 0x00000082ffe37221 */ /* 0x001fca0000000000 */
[----:B------:R0:W-:Y:S02]  /*3040*/  STL [R1+0x20], R227 ;  /* 0x000020e301007387 */ /* 0x0001e40000100800 */
        /* <DEDUP_REMOVED lines=42> */
.L_x_25:
[----:B------:R-:W-:-:S04]  /*32f0*/  UIADD3 UR19, UR5, 0x1, URZ ;  /* 0x0000000105137890 */ /* 0x000fc8000fffe03f */
[----:B------:R-:W-:-:S04]  /*3300*/  UISETP.NE.AND UP0, UPT, UR19, 0x5, UPT ;  /* 0x000000051300788c */ /* 0x000fc8000bf05270 */
[----:B------:R-:W-:Y:S02]  /*3310*/  USEL UR8, URZ, 0x1, UP0 ;  /* 0x000000013f087887 */ /* 0x000fe40008000000 */
[----:B------:R-:W-:Y:S02]  /*3320*/  USEL UR19, UR19, URZ, UP0 ;  /* 0x0000003f13137287 */ /* 0x000fe40008000000 */
[----:B------:R-:W-:-:S06]  /*3330*/  ULOP3.LUT UR8, UR4, UR8, URZ, 0x3c, !UPT ;  /* 0x0000000804087292 */ /* 0x000fcc000f8e3c3f */
[----:B0-----:R-:W-:Y:S01]  /*3340*/  IMAD.U32 R227, RZ, RZ, UR8 ;  /* 0x00000008ffe37e24 */ /* 0x001fe2000f8e00ff */
[----:B------:R-:W-:-:S06]  /*3350*/  UMOV UR8, 0x1 ;  /* 0x0000000100087882 */ /* 0x000fcc0000000000 */
.L_x_20:
[----:B------:R-:W-:-:S06]  /*3360*/  UISETP.GE.AND UP0, UPT, UR16, 0x1, UPT ;  /* 0x000000011000788c */ /* 0x000fcc000bf06270 */
[----:B------:R-:W-:-:S13]  /*3370*/  PLOP3.LUT P0, PT, PT, PT, UP0, 0x80, 0x0 ;  /* 0x000000000000781c */ /* 0x000fda0003f0f008 */
[----:B------:R-:W-:Y:S05]  /*3380*/  @!P0 BRA `(.L_x_26) ;  /* 0x0000001000a48947 */ /* 0x000fea0003800000 */
[----:B------:R-:W-:Y:S01]  /*3390*/  IMAD.U32 R228, RZ, RZ, UR16 ;  /* 0x00000010ffe47e24 */ /* 0x000fe2000f8e00ff */
[----:B------:R-:W-:Y:S01]  /*33a0*/  UMOV UR26, UR5 ;  /* 0x00000005001a7c82 */ /* 0x000fe20008000000 */
[----:B------:R-:W-:-:S05]  /*33b0*/  ULDC UR32, c[0x0][0x50c] ;  /* 0x0001430000207ab9 */ /* 0x000fca0000000800 */
.L_x_34:
[----:B------:R-:W-:-:S06]  /*33c0*/  UISETP.NE.AND UP0, UPT, UR27, 0x3, UPT ;  /* 0x000000031b00788c */ /* 0x000fcc000bf05270 */
[----:B------:R-:W-:-:S13]  /*33d0*/  PLOP3.LUT P1, PT, PT, PT, UP0, 0x80, 0x0 ;  /* 0x000000000000781c */ /* 0x000fda0003f2f008 */
[----:B-1---5:R-:W-:Y:S05]  /*33e0*/  @!P1 BRA `(.L_x_27) ;  /* 0x0000000000049947 */ /* 0x022fea0003800000 */
[----:B------:R-:W-:Y:S01]  /*33f0*/  BPT.TRAP 0x1 ;  /* 0x000000040000795c */ /* 0x000fe20000300000 */
.L_x_27:
[----:B------:R-:W-:Y:S01]  /*3400*/  ULEA UR9, UR19, UR12, 0x3 ;  /* 0x0000000c13097291 */ /* 0x000fe2000f8e183f */
[----:B------:R-:W-:-:S08]  /*3410*/  SHF.L.U32 R229, R227, 0x1f, RZ ;  /* 0x0000001fe3e57819 */ /* 0x000fd000000006ff */
[----:B------:R0:W1:Y:S01]  /*3420*/  SYNCS.PHASECHK.TRANS64.TRYWAIT P0, [UR9], R229 ;  /* 0x000000e5ff0075a7 */ /* 0x0000620008000149 */
[----:B------:R-:W-:Y:S05]  /*3430*/  @!P1 BRA `(.L_x_28) ;  /* 0x0000000000049947 */ /* 0x000fea0003800000 */
[----:B------:R-:W-:Y:S01]  /*3440*/  BPT.TRAP 0x1 ;  /* 0x000000040000795c */ /* 0x000fe20000300000 */
.L_x_28:
[----:B-1----:R-:W-:Y:S05]  /*3450*/  @P0 BRA `(.L_x_29) ;  /* 0x0000000000080947 */ /* 0x002fea0003800000 */
[----:B------:R-:W1:Y:S02]  /*3460*/  SYNCS.PHASECHK.TRANS64.TRYWAIT P0, [UR9], R229 ;  /* 0x000000e5ff0075a7 */ /* 0x000e640008000149 */
[----:B-1----:R-:W-:Y:S05]  /*3470*/  @!P0 BRA `(.L_x_30) ;  /* 0x000000cc00fc8947 */ /* 0x002fea0003800000 */
.L_x_29:
[----:B------:R-:W-:Y:S01]  /*3480*/  UIADD3 UR9, UR12, 0x180, URZ ;  /* 0x000001800c097890 */ /* 0x000fe2000fffe03f */
[----:B------:R-:W-:Y:S01]  /*3490*/  WARPGROUP.ARRIVE ;  /* 0x00000000000079c5 */ /* 0x000fe20000000000 */
[----:B------:R-:W-:Y:S02]  /*34a0*/  UIADD3 UR10, UR12, 0x5180, URZ ;  /* 0x000051800c0a7890 */ /* 0x000fe4000fffe03f */
[----:B------:R-:W-:Y:S02]  /*34b0*/  UISETP.NE.AND UP0, UPT, UR7, URZ, UPT ;  /* 0x0000003f0700728c */ /* 0x000fe4000bf05270 */
[----:B------:R-:W-:Y:S02]  /*34c0*/  USHF.R.U32.HI UR9, URZ, 0x4, UR9 ;  /* 0x000000043f097899 */ /* 0x000fe40008011609 */
[----:B------:R-:W-:Y:S02]  /*34d0*/  USHF.R.U32.HI UR10, URZ, 0x4, UR10 ;  /* 0x000000043f0a7899 */ /* 0x000fe4000801160a */
[----:B------:R-:W-:-:S02]  /*34e0*/  USEL UR8, UR8, URZ, !UP0 ;  /* 0x0000003f08087287 */ /* 0x000fc4000c000000 */
[----:B------:R-:W-:Y:S02]  /*34f0*/  ULOP3.LUT UR9, UR9, 0x3fff, URZ, 0xc0, !UPT ;  /* 0x00003fff09097892 */ /* 0x000fe4000f8ec03f */
[----:B------:R-:W-:Y:S02]  /*3500*/  ULOP3.LUT UR10, UR10, 0x3fff, URZ, 0xc0, !UPT ;  /* 0x00003fff0a0a7892 */ /* 0x000fe4000f8ec03f */
[----:B------:R-:W-:Y:S02]  /*3510*/  UISETP.NE.U32.AND UP0, UPT, UR8, URZ, UPT ;  /* 0x0000003f0800728c */ /* 0x000fe4000bf05070 */
[----:B------:R-:W-:Y:S02]  /*3520*/  ULOP3.LUT UR8, UR9, 0x10000, URZ, 0xfc, !UPT ;  /* 0x0001000009087892 */ /* 0x000fe4000f8efc3f */
[----:B------:R-:W-:Y:S02]  /*3530*/  ULOP3.LUT UR10, UR10, 0x10000, URZ, 0xfc, !UPT ;  /* 0x000100000a0a7892 */ /* 0x000fe4000f8efc3f */
[----:B------:R-:W-:-:S02]  /*3540*/  ULEA UR8, UR19, UR8, 0x8 ;  /* 0x0000000813087291 */ /* 0x000fc4000f8e403f */
[----:B------:R-:W-:Y:S01]  /*3550*/  ULEA UR10, UR19, UR10, 0xa ;  /* 0x0000000a130a7291 */ /* 0x000fe2000f8e503f */
[----:B------:R-:W-:Y:S01]  /*3560*/  UMOV UR9, 0x80000020 ;  /* 0x8000002000097882 */ /* 0x000fe20000000000 */
[----:B------:R-:W-:Y:S01]  /*3570*/  UMOV UR11, 0x80000020 ;  /* 0x80000020000b7882 */ /* 0x000fe20000000000 */
[----:B------:R-:W-:-:S06]  /*3580*/  UIADD3 UR6, UR6, 0x2, URZ ;  /* 0x0000000206067890 */ /* 0x000fcc000fffe03f */
[----:B------:R-:W-:Y:S01]  /*3590*/  QGMMA.64x256x32.F32.E5M2.E5M2 R24, gdesc[UR8], R24, UP0 ;  /* 0x03e00000081879f3 */ /* 0x000fe2000bf03818 */
[----:B------:R-:W-:Y:S02]  /*35a0*/  UIADD3 UR8, UR8, 0x2, URZ ;  /* 0x0000000208087890 */ /* 0x000fe4000fffe03f */
[----:B------:R-:W-:Y:S01]  /*35b0*/  UIADD3 UR10, UR10, 0x2, URZ ;  /* 0x000000020a0a7890 */ /* 0x000fe2000fffe03f */
[----:B------:R-:W-:Y:S01]  /*35c0*/  UMOV UR9, 0x80000020 ;  /* 0x8000002000097882 */ /* 0x000fe20000000000 */
[----:B------:R-:W-:Y:S01]  /*35d0*/  UMOV UR11, 0x80000020 ;  /* 0x80000020000b7882 */ /* 0x000fe20000000000 */
[----:B------:R-:W-:-:S04]  /*35e0*/  UISETP.NE.AND UP0, UPT, UR6, UR32, UPT ;  /* 0x000000200600728c */ /* 0x000fc8000bf05270 */
[----:B------:R-:W-:-:S06]  /*35f0*/  USEL UR7, URZ, 0x1, UP0 ;  /* 0x000000013f077887 */ /* 0x000fcc0008000000 */
[----:B------:R-:W-:-:S12]  /*3600*/  ISETP.NE.AND P0, PT, RZ, UR7, PT ;  /* 0x00000007ff007c0c */ /* 0x000fd8000bf05270 */
[----:B------:R-:W-:Y:S03]  /*3610*/  QGMMA.64x256x32.F32.E5M2.E5M2 R24, gdesc[UR8], R24, gsb0 ;  /* 0x03e00000081879f3 */ /* 0x000fe60008003818 */
[----:B------:R-:W-:Y:S02]  /*3620*/  WARPGROUP.DEPBAR.LE gsb0, 0x1 ;  /* 0x00008000000079c5 */ /* 0x000fe40000010100 */
[----:B------:R-:W-:Y:S05]  /*3630*/  @!P0 BRA `(.L_x_31) ;  /* 0x0000000c00808947 */ /* 0x000fea0003800000 */
[----:B------:R-:W-:Y:S02]  /*3640*/  WARPGROUP.DEPBAR.LE gsb0, 0x0 ;  /* 0x00008000000079c5 */ /* 0x000fe40000010000 */
[----:B------:R-:W-:-:S01]  /*3650*/  FADD R226, R24, R226 ;  /* 0x000000e218e27221 */ /* 0x000fc20000000000 */
[----:B------:R-:W-:Y:S01]  /*3660*/  FADD R225, R25, R225 ;  /* 0x000000e119e17221 */ /* 0x000fe20000000000 */
[----:B------:R1:W-:Y:S01]  /*3670*/  STL [R1+0xa4], R227 ;  /* 0x0000a4e301007387 */ /* 0x0003e20000100800 */
[----:B------:R-:W-:-:S01]  /*3680*/  FADD R224, R26, R224 ;  /* 0x000000e01ae07221 */ /* 0x000fc20000000000 */
[----:B------:R-:W-:Y:S01]  /*3690*/  FADD R223, R27, R223 ;  /* 0x000000df1bdf7221 */ /* 0x000fe20000000000 */
[----:B------:R-:W-:-:S01]  /*36a0*/  FADD R222, R28, R222 ;  /* 0x000000de1cde7221 */ /* 0x000fc20000000000 */
[----:B------:R-:W-:Y:S01]  /*36b0*/  FADD R221, R29, R221 ;  /* 0x000000dd1ddd7221 */ /* 0x000fe20000000000 */
[----:B-1----:R-:W3:Y:S04]  /*36c0*/  LDL.LU R227, [R1+0x30] ;  /* 0x0000300001e37983 */ /* 0x002ee80000300800 */
[----:B------:R1:W-:Y:S01]  /*36d0*/  STL [R1+0xa8], R226 ;  /* 0x0000a8e201007387 */ /* 0x0003e20000100800 */
[----:B------:R-:W-:-:S01]  /*36e0*/  FADD R220, R30, R220 ;  /* 0x000000dc1edc7221 */ /* 0x000fc20000000000 */
[----:B------:R-:W-:-:S02]  /*36f0*/  FADD R219, R31, R219 ;  /* 0x000000db1fdb7221 */ /* 0x000fc40000000000 */
[----:B-1----:R-:W4:Y:S04]  /*3700*/  LDL.LU R226, [R1+0x2c] ;  /* 0x00002c0001e27983 */ /* 0x002f280000300800 */
[----:B------:R1:W-:Y:S01]  /*3710*/  STL [R1+0xac], R225 ;  /* 0x0000ace101007387 */ /* 0x0003e20000100800 */
[----:B------:R-:W-:-:S03]  /*3720*/  FADD R218, R32, R218 ;  /* 0x000000da20da7221 */ /* 0x000fc60000000000 */
[----:B-1----:R-:W2:Y:S04]  /*3730*/  LDL.LU R225, [R1+0x28] ;  /* 0x0000280001e17983 */ /* 0x002ea80000300800 */
        /* <DEDUP_REMOVED lines=9> */
[----:B------:R1:W-:Y:S04]  /*37d0*/  STL [R1+0xbc], R221 ;  /* 0x0000bcdd01007387 */ /* 0x0003e80000100800 */
        /* <DEDUP_REMOVED lines=12> */
[----:B-1----:R-:W2:Y:S01]  /*38a0*/  LDL.LU R215, [R1] ;  /* 0x0000000001d77983 */ /* 0x002ea20000300800 */
[----:B------:R-:W-:-:S01]  /*38b0*/  FADD R214, R36, R214 ;  /* 0x000000d624d67221 */ /* 0x000fc20000000000 */
[----:B------:R-:W-:Y:S01]  /*38c0*/  FADD R213, R37, R213 ;  /* 0x000000d525d57221 */ /* 0x000fe20000000000 */
[----:B------:R-:W-:-:S01]  /*38d0*/  FADD R212, R38, R212 ;  /* 0x000000d426d47221 */ /* 0x000fc20000000000 */
[----:B------:R-:W-:Y:S01]  /*38e0*/  FADD R211, R39, R211 ;  /* 0x000000d327d37221 */ /* 0x000fe20000000000 */
[----:B------:R-:W-:-:S01]  /*38f0*/  FADD R210, R40, R210 ;  /* 0x000000d228d27221 */ /* 0x000fc20000000000 */
[----:B------:R-:W-:Y:S01]  /*3900*/  STL [R1+0xd8], R214 ;  /* 0x0000d8d601007387 */ /* 0x000fe20000100800 */
        /* <DEDUP_REMOVED lines=11> */
[----:B------:R1:W-:Y:S01]  /*39c0*/  STL [R1+0xe4], R211 ;  /* 0x0000e4d301007387 */ /* 0x0003e20000100800 */
[----:B------:R-:W-:-:S01]  /*39d0*/  FADD R200, R50, R200 ;  /* 0x000000c832c87221 */ /* 0x000fc20000000000 */
[----:B------:R-:W-:Y:S01]  /*39e0*/  FADD R199, R51, R199 ;  /* 0x000000c733c77221 */ /* 0x000fe20000000000 */
        /* <DEDUP_REMOVED lines=69> */
[----:B-----5:R-:W-:Y:S01]  /*3e40*/  FADD R0, R121, R0 ;  /* 0x0000000079007221 */ /* 0x020fe20000000000 */
[----:B---3--:R-:W-:-:S01]  /*3e50*/  FADD R227, R134, R227 ;  /* 0x000000e386e37221 */ /* 0x008fc20000000000 */
[----:B----4-:R-:W-:Y:S01]  /*3e60*/  FADD R226, R133, R226 ;  /* 0x000000e285e27221 */ /* 0x010fe20000000000 */
[----:B--2---:R-:W-:-:S01]  /*3e70*/  FADD R225, R132, R225 ;  /* 0x000000e184e17221 */ /* 0x004fc20000000000 */
        /* <DEDUP_REMOVED lines=9> */
[----:B------:R-:W-:-:S05]  /*3f10*/  FADD R215, R122, R215 ;  /* 0x000000d77ad77221 */ /* 0x000fca0000000000 */
[----:B------:R2:W-:Y:S04]  /*3f20*/  STL [R1], R215 ;  /* 0x000000d701007387 */ /* 0x0005e80000100800 */
[----:B------:R3:W-:Y:S04]  /*3f30*/  STL [R1+0x4], R216 ;  /* 0x000004d801007387 */ /* 0x0007e80000100800 */
        /* <DEDUP_REMOVED lines=8> */
[----:B-1----:R-:W4:Y:S04]  /*3fc0*/  LDL.LU R211, [R1+0x34] ;  /* 0x0000340001d37983 */ /* 0x002f280000300800 */
[----:B------:R1:W-:Y:S04]  /*3fd0*/  STL [R1+0x28], R225 ;  /* 0x000028e101007387 */ /* 0x0003e80000100800 */
[----:B------:R-:W4:Y:S04]  /*3fe0*/  LDL.LU R212, [R1+0x38] ;  /* 0x0000380001d47983 */ /* 0x000f280000300800 */
[----:B------:R1:W-:Y:S04]  /*3ff0*/  STL [R1+0x2c], R226 ;  /* 0x00002ce201007387 */ /* 0x0003e80000100800 */
[----:B------:R-:W4:Y:S04]  /*4000*/  LDL.LU R213, [R1+0x3c] ;  /* 0x00003c0001d57983 */ /* 0x000f280000300800 */
[----:B------:R1:W-:Y:S04]  /*4010*/  STL [R1+0x30], R227 ;  /* 0x000030e301007387 */ /* 0x0003e80000100800 */
[----:B------:R-:W4:Y:S04]  /*4020*/  LDL.LU R214, [R1+0x40] ;  /* 0x0000400001d67983 */ /* 0x000f280000300800 */
[----:B--2---:R-:W2:Y:S04]  /*4030*/  LDL.LU R215, [R1+0x44] ;  /* 0x0000440001d77983 */ /* 0x004ea80000300800 */
[----:B---3--:R-:W3:Y:S04]  /*4040*/  LDL.LU R216, [R1+0x48] ;  /* 0x0000480001d87983 */ /* 0x008ee80000300800 */
[----:B----4-:R-:W4:Y:S04]  /*4050*/  LDL.LU R217, [R1+0x4c] ;  /* 0x00004c0001d97983 */ /* 0x010f280000300800 */
[----:B0-----:R-:W4:Y:S04]  /*4060*/  LDL.LU R218, [R1+0x50] ;  /* 0x0000500001da7983 */ /* 0x001f280000300800 */
[----:B------:R-:W4:Y:S04]  /*4070*/  LDL.LU R219, [R1+0x54] ;  /* 0x0000540001db7983 */ /* 0x000f280000300800 */
[----:B------:R-:W4:Y:S04]  /*4080*/  LDL.LU R220, [R1+0x58] ;  /* 0x0000580001dc7983 */ /* 0x000f280000300800 */
[----:B------:R-:W4:Y:S04]  /*4090*/  LDL.LU R221, [R1+0x5c] ;  /* 0x00005c0001dd7983 */ /* 0x000f280000300800 */
[----:B------:R-:W4:Y:S04]  /*40a0*/  LDL.LU R222, [R1+0x60] ;  /* 0x0000600001de7983 */ /* 0x000f280000300800 */
[----:B------:R-:W4:Y:S04]  /*40b0*/  LDL.LU R223, [R1+0x64] ;  /* 0x0000640001df7983 */ /* 0x000f280000300800 */
[----:B------:R-:W4:Y:S04]  /*40c0*/  LDL.LU R224, [R1+0x68] ;  /* 0x0000680001e07983 */ /* 0x000f280000300800 */
[----:B-1----:R-:W4:Y:S04]  /*40d0*/  LDL.LU R225, [R1+0x6c] ;  /* 0x00006c0001e17983 */ /* 0x002f280000300800 */
[----:B------:R-:W4:Y:S04]  /*40e0*/  LDL.LU R226, [R1+0x70] ;  /* 0x0000700001e27983 */ /* 0x000f280000300800 */
[----:B------:R-:W4:Y:S01]  /*40f0*/  LDL.LU R227, [R1+0x74] ;  /* 0x0000740001e37983 */ /* 0x000f220000300800 */
[----:B------:R-:W-:-:S05]  /*4100*/  FADD R211, R135, R211 ;  /* 0x000000d387d37221 */ /* 0x000fca0000000000 */
[----:B------:R0:W-:Y:S01]  /*4110*/  STL [R1+0x34], R211 ;  /* 0x000034d301007387 */ /* 0x0001e20000100800 */
[----:B------:R-:W-:-:S03]  /*4120*/  FADD R212, R136, R212 ;  /* 0x000000d488d47221 */ /* 0x000fc60000000000 */
[----:B0-----:R1:W5:Y:S01]  /*4130*/  LDL.LU R211, [R1+0xe4] ;  /* 0x0000e40001d37983 */ /* 0x0013620000300800 */
[----:B------:R-:W-:-:S03]  /*4140*/  FADD R213, R137, R213 ;  /* 0x000000d589d57221 */ /* 0x000fc60000000000 */
[----:B------:R0:W-:Y:S01]  /*4150*/  STL [R1+0x38], R212 ;  /* 0x000038d401007387 */ /* 0x0001e20000100800 */
[----:B------:R-:W-:-:S01]  /*4160*/  FADD R214, R138, R214 ;  /* 0x000000d68ad67221 */ /* 0x000fc20000000000 */
[----:B--2---:R-:W-:Y:S02]  /*4170*/  FADD R215, R139, R215 ;  /* 0x000000d78bd77221 */ /* 0x004fe40000000000 */
[----:B0-----:R1:W5:Y:S01]  /*4180*/  LDL.LU R212, [R1+0xe0] ;  /* 0x0000e00001d47983 */ /* 0x0013620000300800 */
[----:B---3--:R-:W-:-:S03]  /*4190*/  FADD R216, R140, R216 ;  /* 0x000000d88cd87221 */ /* 0x008fc60000000000 */
[----:B------:R0:W-:Y:S01]  /*41a0*/  STL [R1+0x3c], R213 ;  /* 0x00003cd501007387 */ /* 0x0001e20000100800 */
[----:B----4-:R-:W-:-:S03]  /*41b0*/  FADD R217, R141, R217 ;  /* 0x000000d98dd97221 */ /* 0x010fc60000000000 */
[----:B0-----:R1:W5:Y:S01]  /*41c0*/  LDL.LU R213, [R1+0xdc] ;  /* 0x0000dc0001d57983 */ /* 0x0013620000300800 */
[----:B------:R-:W-:-:S03]  /*41d0*/  FADD R218, R142, R218 ;  /* 0x000000da8eda7221 */ /* 0x000fc60000000000 */
[----:B------:R0:W-:Y:S01]  /*41e0*/  STL [R1+0x40], R214 ;  /* 0x000040d601007387 */ /* 0x0001e20000100800 */
[----:B------:R-:W-:-:S01]  /*41f0*/  FADD R219, R143, R219 ;  /* 0x000000db8fdb7221 */ /* 0x000fc20000000000 */
[----:B------:R-:W-:Y:S02]  /*4200*/  FADD R220, R144, R220 ;  /* 0x000000dc90dc7221 */ /* 0x000fe40000000000 */
[----:B0-----:R1:W5:Y:S04]  /*4210*/  LDL.LU R214, [R1+0xd8] ;  /* 0x0000d80001d67983 */ /* 0x0013680000300800 */
[----:B------:R0:W-:Y:S01]  /*4220*/  STL [R1+0x44], R215 ;  /* 0x000044d701007387 */ /* 0x0001e20000100800 */
[----:B------:R-:W-:-:S01]  /*4230*/  FADD R221, R145, R221 ;  /* 0x000000dd91dd7221 */ /* 0x000fc20000000000 */
[----:B------:R-:W-:-:S02]  /*4240*/  FADD R222, R146, R222 ;  /* 0x000000de92de7221 */ /* 0x000fc40000000000 */
[----:B0-----:R1:W5:Y:S04]  /*4250*/  LDL.LU R215, [R1+0xd4] ;  /* 0x0000d40001d77983 */ /* 0x0013680000300800 */
[----:B------:R0:W-:Y:S01]  /*4260*/  STL [R1+0x48], R216 ;  /* 0x000048d801007387 */ /* 0x0001e20000100800 */
[----:B------:R-:W-:-:S03]  /*4270*/  FADD R223, R147, R223 ;  /* 0x000000df93df7221 */ /* 0x000fc60000000000 */
        /* <DEDUP_REMOVED lines=13> */
[----:B------:R0:W-:Y:S04]  /*4350*/  STL [R1+0x5c], R221 ;  /* 0x00005cdd01007387 */ /* 0x0001e80000100800 */
        /* <DEDUP_REMOVED lines=12> */
[----:B0-----:R1:W5:Y:S01]  /*4420*/  LDL.LU R227, [R1+0xa4] ;  /* 0x0000a40001e37983 */ /* 0x0013620000300800 */
[----:B------:R-:W-:-:S05]  /*4430*/  UMOV UR6, URZ ;  /* 0x0000003f00067c82 */ /* 0x000fca0008000000 */
.L_x_31:
[----:B------:R-:W-:Y:S05]  /*4440*/  @!P1 BRA `(.L_x_32) ;  /* 0x0000000000049947 */ /* 0x000fea0003800000 */
[----:B------:R-:W-:Y:S01]  /*4450*/  BPT.TRAP 0x1 ;  /* 0x000000040000795c */ /* 0x000fe20000300000 */
.L_x_32:
[----:B------:R3:W-:Y:S04]  /*4460*/  STL [R1+0xa8], R2 ;  /* 0x0000a80201007387 */ /* 0x0007e80000100800 */
[----:B---3--:R-:W3:Y:S04]  /*4470*/  LDL R2, [R1+0x78] ;  /* 0x0000780001027983 */ /* 0x008ee80000100800 */
[----:B-----5:R4:W-:Y:S04]  /*4480*/  STL [R1+0xa4], R0 ;  /* 0x0000a40001007387 */ /* 0x0209e80000100800 */
[----:B----4-:R-:W4:Y:S01]  /*4490*/  LDL R0, [R1+0x80] ;  /* 0x0000800001007983 */ /* 0x010f220000100800 */
[----:B0-----:R-:W-:Y:S01]  /*44a0*/  IMAD.U32 R229, RZ, RZ, UR26 ;  /* 0x0000001affe57e24 */ /* 0x001fe2000f8e00ff */
[----:B---3--:R-:W-:-:S02]  /*44b0*/  ISETP.NE.AND P0, PT, R2, RZ, PT ;  /* 0x000000ff0200720c */ /* 0x008fc40003f05270 */
[----:B------:R0:W5:Y:S11]  /*44c0*/  LDL.LU R2, [R1+0xa8] ;  /* 0x0000a80001027983 */ /* 0x0001760000300800 */
[----:B------:R-:W-:-:S05]  /*44d0*/  @P0 LEA R229, R229, UR12, 0x3 ;  /* 0x0000000ce5e50c11 */ /* 0x000fca000f8e18ff */
[----:B------:R-:W-:-:S05]  /*44e0*/  @P0 VIADD R229, R229, 0x28 ;  /* 0x00000028e5e50836 */ /* 0x000fca0000000000 */
[----:B----4-:R-:W-:Y:S02]  /*44f0*/  @P0 PRMT R229, R0, 0x654, R229 ;  /* 0x0000065400e50816 */ /* 0x010fe400000000e5 */
[----:B------:R0:W5:Y:S01]  /*4500*/  LDL.LU R0, [R1+0xa4] ;  /* 0x0000a40001007983 */ /* 0x0001620000300800 */
[----:B------:R-:W-:Y:S01]  /*4510*/  UISETP.GT.U32.AND UP0, UPT, UR13, 0x1, UPT ;  /* 0x000000010d00788c */ /* 0x000fe2000bf04070 */
[----:B------:R0:W-:Y:S05]  /*4520*/  @P0 SYNCS.ARRIVE.TRANS64.RED.A1T0 RZ, [R229+URZ], RZ ;  /* 0x000000ffe5ff09a7 */ /* 0x0001ea000810043f */
[----:B------:R-:W-:-:S13]  /*4530*/  PLOP3.LUT P0, PT, PT, PT, UP0, 0x80, 0x0 ;  /* 0x000000000000781c */ /* 0x000fda0003f0f008 */
[----:B0-----:R-:W-:Y:S05]  /*4540*/  @P0 BRA `(.L_x_33) ;  /* 0x0000000000040947 */ /* 0x001fea0003800000 */
[----:B------:R-:W-:Y:S01]  /*4550*/  BPT.TRAP 0x1 ;  /* 0x000000040000795c */ /* 0x000fe20000300000 */
.L_x_33:
[----:B------:R-:W-:Y:S01]  /*4560*/  UIADD3 UR19, UR19, 0x1, URZ ;  /* 0x0000000113137890 */ /* 0x000fe2000fffe03f */
[C---:B------:R-:W-:Y:S01]  /*4570*/  ISETP.GT.AND P0, PT, R228.reuse, 0x1, PT ;  /* 0x00000001e400780c */ /* 0x040fe20003f04270 */
[----:B------:R-:W-:Y:S01]  /*4580*/  UIADD3 UR26, UR26, 0x1, URZ ;  /* 0x000000011a1a7890 */ /* 0x000fe2000fffe03f */
[----:B------:R-:W-:Y:S01]  /*4590*/  VIADD R228, R228, 0xffffffff ;  /* 0xffffffffe4e47836 */ /* 0x000fe20000000000 */
[----:B------:R-:W-:Y:S02]  /*45a0*/  UISETP.NE.AND UP0, UPT, UR19, 0x5, UPT ;  /* 0x000000051300788c */ /* 0x000fe4000bf05270 */
[----:B------:R-:W-:Y:S02]  /*45b0*/  UISETP.NE.AND UP1, UPT, UR26, 0x5, UPT ;  /* 0x000000051a00788c */ /* 0x000fe4000bf25270 */
[----:B------:R-:W-:Y:S02]  /*45c0*/  USEL UR8, URZ, 0x1, UP0 ;  /* 0x000000013f087887 */ /* 0x000fe40008000000 */
[----:B------:R-:W-:-:S02]  /*45d0*/  USEL UR19, UR19, URZ, UP0 ;  /* 0x0000003f13137287 */ /* 0x000fc40008000000 */
[----:B------:R-:W-:Y:S02]  /*45e0*/  USEL UR26, UR26, URZ, UP1 ;  /* 0x0000003f1a1a7287 */ /* 0x000fe40008800000 */
[----:B------:R-:W-:Y:S01]  /*45f0*/  LOP3.LUT R227, R227, UR8, RZ, 0x3c, !PT ;  /* 0x00000008e3e37c12 */ /* 0x000fe2000f8e3cff */
[----:B------:R-:W-:Y:S01]  /*4600*/  UMOV UR8, 0x1 ;  /* 0x0000000100087882 */ /* 0x000fe20000000000 */
[----:B------:R-:W-:Y:S08]  /*4610*/  @P0 BRA `(.L_x_34) ;  /* 0xffffffec00680947 */ /* 0x000ff0000383ffff */
.L_x_26:
[----:B------:R-:W-:-:S04]  /*4620*/  UISETP.NE.AND UP0, UPT, UR6, URZ, UPT ;  /* 0x0000003f0600728c */ /* 0x000fc8000bf05270 */
[----:B------:R-:W-:-:S06]  /*4630*/  USEL UR6, URZ, 0x1, !UP0 ;  /* 0x000000013f067887 */ /* 0x000fcc000c000000 */
[----:B------:R-:W-:-:S13]  /*4640*/  ISETP.NE.AND P0, PT, RZ, UR6, PT ;  /* 0x00000006ff007c0c */ /* 0x000fda000bf05270 */
[----:B------:R-:W-:Y:S05]  /*4650*/  @!P0 BRA `(.L_x_35) ;  /* 0x0000000c00dc8947 */ /* 0x000fea0003800000 */
[----:B------:R-:W3:Y:S04]  /*4660*/  LDL.LU R227, [R1+0x74] ;  /* 0x0000740001e37983 */ /* 0x000ee80000300800 */
[----:B---3--:R0:W-:Y:S04]  /*4670*/  STL [R1+0xa4], R227 ;  /* 0x0000a4e301007387 */ /* 0x0081e80000100800 */
[----:B0-----:R-:W3:Y:S04]  /*4680*/  LDL.LU R227, [R1+0x70] ;  /* 0x0000700001e37983 */ /* 0x001ee80000300800 */
        /* <DEDUP_REMOVED lines=55> */
[----:B0-----:R-:W3:Y:S01]  /*4a00*/  LDL.LU R227, [R1] ;  /* 0x0000000001e37983 */ /* 0x001ee20000300800 */
[----:B------:R-:W-:-:S02]  /*4a10*/  WARPGROUP.DEPBAR.LE gsb0, 0x0 ;  /* 0x00008000000079c5 */ /* 0x000fc40000010000 */
[----:B------:R-:W-:Y:S01]  /*4a20*/  FADD R226, R24, R226 ;  /* 0x000000e218e27221 */ /* 0x000fe20000000000 */
        /* <DEDUP_REMOVED lines=95> */
[----:B-----5:R-:W-:Y:S01]  /*5020*/  FADD R2, R120, R2 ;  /* 0x0000000278027221 */ /* 0x020fe20000000000 */
[----:B------:R-:W-:Y:S01]  /*5030*/  FADD R0, R121, R0 ;  /* 0x0000000079007221 */ /* 0x000fe20000000000 */
[----:B---3--:R-:W-:-:S05]  /*5040*/  FADD R227, R122, R227 ;  /* 0x000000e37ae37221 */ /* 0x008fca0000000000 */
[----:B------:R0:W-:Y:S04]  /*5050*/  STL [R1], R227 ;  /* 0x000000e301007387 */ /* 0x0001e80000100800 */
[----:B0-----:R-:W3:Y:S02]  /*5060*/  LDL.LU R227, [R1+0x114] ;  /* 0x0001140001e37983 */ /* 0x001ee40000300800 */
[----:B---3--:R-:W-:-:S05]  /*5070*/  FADD R227, R123, R227 ;  /* 0x000000e37be37221 */ /* 0x008fca0000000000 */
[----:B------:R0:W-:Y:S04]  /*5080*/  STL [R1+0x4], R227 ;  /* 0x000004e301007387 */ /* 0x0001e80000100800 */
        /* <DEDUP_REMOVED lines=83> */
[----:B------:R0:W-:Y:S02]  /*55c0*/  STL [R1+0x74], R227 ;  /* 0x000074e301007387 */ /* 0x0001e40000100800 */
.L_x_35:
[----:B0-----:R-:W-:-:S04]  /*55d0*/  IMAD.U32 R227, RZ, RZ, UR31 ;  /* 0x0000001fffe37e24 */ /* 0x001fc8000f8e00ff */
[----:B------:R0:W-:Y:S01]  /*55e0*/  SYNCS.ARRIVE.TRANS64.A1T0 RZ, [R227+UR29], RZ ;  /* 0x000000ffe3ff79a7 */ /* 0x0001e2000810001d */
[----:B------:R-:W-:Y:S02]  /*55f0*/  WARPGROUP.DEPBAR.LE gsb0, 0x0 ;  /* 0x00008000000079c5 */ /* 0x000fe40000010000 */
[----:B------:R-:W3:Y:S02]  /*5600*/  LDC R24, c[0x0][0x28c] ;  /* 0x0000a300ff187b82 */ /* 0x000ee40000000800 */
[----:B---3--:R-:W-:-:S13]  /*5610*/  ISETP.GE.AND P0, PT, R24, 0x1, PT ;  /* 0x000000011800780c */ /* 0x008fda0003f06270 */
[----:B0-----:R-:W-:Y:S05]  /*5620*/  @!P0 BRA `(.L_x_36) ;  /* 0x0000000000608947 */ /* 0x001fea0003800000 */
[----:B------:R-:W-:-:S06]  /*5630*/  UISETP.NE.AND UP0, UPT, UR27, 0x3, UPT ;  /* 0x000000031b00788c */ /* 0x000fcc000bf05270 */
[----:B------:R-:W-:-:S13]  /*5640*/  PLOP3.LUT P0, PT, PT, PT, UP0, 0x80, 0x0 ;  /* 0x000000000000781c */ /* 0x000fda0003f0f008 */
[----:B------:R-:W-:Y:S05]  /*5650*/  @!P0 BRA `(.L_x_37) ;  /* 0x0000000000048947 */ /* 0x000fea0003800000 */
[----:B------:R-:W-:Y:S01]  /*5660*/  BPT.TRAP 0x1 ;  /* 0x000000040000795c */ /* 0x000fe20000300000 */
.L_x_37:
[----:B-----5:R0:W-:Y:S04]  /*5670*/  STL [R1+0xa4], R0 ;  /* 0x0000a40001007387 */ /* 0x0201e80000100800 */
[----:B------:R-:W3:Y:S04]  /*5680*/  LDL R227, [R1+0x80] ;  /* 0x0000800001e37983 */ /* 0x000ee80000100800 */
[----:B0-----:R-:W4:Y:S02]  /*5690*/  LDL R0, [R1+0x78] ;  /* 0x0000780001007983 */ /* 0x001f240000100800 */
[----:B----4-:R-:W-:-:S02]  /*56a0*/  ISETP.NE.AND P0, PT, R0, RZ, PT ;  /* 0x000000ff0000720c */ /* 0x010fc40003f05270 */
[----:B------:R0:W5:Y:S11]  /*56b0*/  LDL.LU R0, [R1+0xa4] ;  /* 0x0000a40001007983 */ /* 0x0001760000300800 */
[----:B------:R-:W-:-:S05]  /*56c0*/  VOTEU.ANY UP0, P0 ;  /* 0x00000000003f7886 */ /* 0x000fca0000000100 */
[----:B------:R-:W-:-:S06]  /*56d0*/  @UP0 UIADD3 UR6, UR16, UR5, URZ ;  /* 0x0000000510060290 */ /* 0x000fcc000fffe03f */
[----:B------:R-:W-:-:S04]  /*56e0*/  IMAD.U32 R24, RZ, RZ, UR6 ;  /* 0x00000006ff187e24 */ /* 0x000fc8000f8e00ff */
[----:B------:R-:W-:-:S04]  /*56f0*/  @P0 IMAD.WIDE.U32 R24, R24, -0x33333333, RZ ;  /* 0xcccccccd18180825 */ /* 0x000fc800078e00ff */
[----:B------:R-:W-:Y:S01]  /*5700*/  IMAD.U32 R27, RZ, RZ, UR6 ;  /* 0x00000006ff1b7e24 */ /* 0x000fe2000f8e00ff */
[----:B------:R-:W-:-:S05]  /*5710*/  @P0 SHF.R.U32.HI R24, RZ, 0x2, R25 ;  /* 0x00000002ff180819 */ /* 0x000fca0000011619 */
[----:B------:R-:W-:-:S05]  /*5720*/  @P0 IMAD R24, R24, -0x5, R27 ;  /* 0xfffffffb18180824 */ /* 0x000fca00078e021b */
[----:B------:R-:W-:Y:S01]  /*5730*/  @P0 LEA R24, R24, UR12, 0x3 ;  /* 0x0000000c18180c11 */ /* 0x000fe2000f8e18ff */
[----:B------:R-:W-:-:S04]  /*5740*/  UISETP.GT.U32.AND UP0, UPT, UR13, 0x1, UPT ;  /* 0x000000010d00788c */ /* 0x000fc8000bf04070 */
[----:B------:R-:W-:-:S05]  /*5750*/  @P0 VIADD R24, R24, 0x28 ;  /* 0x0000002818180836 */ /* 0x000fca0000000000 */
[----:B---3--:R-:W-:-:S04]  /*5760*/  @P0 PRMT R24, R227, 0x654, R24 ;  /* 0x00000654e3180816 */ /* 0x008fc80000000018 */
[----:B------:R0:W-:Y:S01]  /*5770*/  @P0 SYNCS.ARRIVE.TRANS64.RED.A1T0 RZ, [R24+URZ], RZ ;  /* 0x000000ff18ff09a7 */ /* 0x0001e2000810043f */
[----:B------:R-:W-:-:S13]  /*5780*/  PLOP3.LUT P0, PT, PT, PT, UP0, 0x80, 0x0 ;  /* 0x000000000000781c */ /* 0x000fda0003f0f008 */
[----:B0-----:R-:W-:Y:S05]  /*5790*/  @P0 BRA `(.L_x_36) ;  /* 0x0000000000040947 */ /* 0x001fea0003800000 */
[----:B------:R-:W-:Y:S01]  /*57a0*/  BPT.TRAP 0x1 ;  /* 0x000000040000795c */ /* 0x000fe20000300000 */
.L_x_36:
[----:B------:R-:W0:Y:S01]  /*57b0*/  S2R R25, SR_TID.X ;  /* 0x0000000000197919 */ /* 0x000e220000002100 */
[----:B------:R-:W-:Y:S01]  /*57c0*/  IMAD.U32 R24, RZ, RZ, UR30 ;  /* 0x0000001eff187e24 */ /* 0x000fe2000f8e00ff */
[----:B------:R-:W-:Y:S01]  /*57d0*/  UIADD3 UR5, UR28, UR5, URZ ;  /* 0x000000051c057290 */ /* 0x000fe2000fffe03f */
[----:B------:R-:W3:Y:S01]  /*57e0*/  LDC R35, c[0x0][0x288] ;  /* 0x0000a200ff237b82 */ /* 0x000ee20000000800 */
[----:B------:R-:W-:Y:S02]  /*57f0*/  UISETP.GE.U32.AND UP1, UPT, UR28, 0x5, UPT ;  /* 0x000000051c00788c */ /* 0x000fe4000bf26070 */
[----:B------:R-:W-:Y:S01]  /*5800*/  SHF.L.U32 R24, R24, 0x1f, RZ ;  /* 0x0000001f18187819 */ /* 0x000fe200000006ff */
[----:B------:R-:W-:Y:S02]  /*5810*/  UISETP.GT.U32.AND UP0, UPT, UR5, 0x4, UPT ;  /* 0x000000040500788c */ /* 0x000fe4000bf04070 */
[----:B------:R-:W-:Y:S01]  /*5820*/  UIMAD.WIDE.U32 UR6, UR5, -0x33333333, URZ ;  /* 0xcccccccd050678a5 */ /* 0x000fe2000f8e003f */
[----:B------:R-:W4:Y:S01]  /*5830*/  SYNCS.PHASECHK.TRANS64.TRYWAIT P0, [UR17+0x8], R24 ;  /* 0x00000818ff0075a7 */ /* 0x000f220008000151 */
[----:B------:R-:W-:-:S02]  /*5840*/  UISETP.LT.U32.AND UP0, UPT, UR28, 0x5, UP0 ;  /* 0x000000051c00788c */ /* 0x000fc40008701070 */
[----:B------:R-:W-:Y:S02]  /*5850*/  USHF.R.U32.HI UR6, URZ, 0x2, UR7 ;  /* 0x000000023f067899 */ /* 0x000fe40008011607 */
[----:B------:R-:W-:Y:S02]  /*5860*/  USEL UR8, URZ, 0x1, !UP0 ;  /* 0x000000013f087887 */ /* 0x000fe4000c000000 */
[----:B------:R-:W-:Y:S02]  /*5870*/  UIMAD UR5, UR6, -0x5, UR5 ;  /* 0xfffffffb060578a4 */ /* 0x000fe4000f8e0205 */
[----:B------:R-:W-:-:S04]  /*5880*/  ULOP3.LUT UR4, UR4, UR8, URZ, 0x3c, !UPT ;  /* 0x0000000804047292 */ /* 0x000fc8000f8e3c3f */
[----:B------:R-:W-:Y:S01]  /*5890*/  @UP1 ULOP3.LUT UR4, UR4, 0x1, UR6, 0x78, !UPT ;  /* 0x0000000104041892 */ /* 0x000fe2000f8e7806 */
[----:B0-----:R-:W-:-:S04]  /*58a0*/  SHF.R.S32.HI R26, RZ, 0x1f, R25 ;  /* 0x0000001fff1a7819 */ /* 0x001fc80000011419 */
[----:B------:R-:W-:-:S04]  /*58b0*/  LEA.HI R26, R26, R25, RZ, 0x7 ;  /* 0x000000191a1a7211 */ /* 0x000fc800078f38ff */
[----:B------:R-:W-:-:S05]  /*58c0*/  LOP3.LUT R26, R26, 0xffffff80, RZ, 0xc0, !PT ;  /* 0xffffff801a1a7812 */ /* 0x000fca00078ec0ff */
[----:B------:R-:W-:-:S05]  /*58d0*/  IMAD.IADD R26, R25, 0x1, -R26 ;  /* 0x00000001191a7824 */ /* 0x000fca00078e0a1a */
[----:B------:R-:W-:-:S04]  /*58e0*/  SHF.R.S32.HI R25, RZ, 0x1f, R26 ;  /* 0x0000001fff197819 */ /* 0x000fc8000001141a */
[----:B------:R-:W-:-:S04]  /*58f0*/  LEA.HI R25, R25, R26, RZ, 0x2 ;  /* 0x0000001a19197211 */ /* 0x000fc800078f10ff */
[----:B------:R-:W-:-:S05]  /*5900*/  LOP3.LUT R25, R25, 0xfffffffc, RZ, 0xc0, !PT ;  /* 0xfffffffc19197812 */ /* 0x000fca00078ec0ff */
[----:B------:R-:W-:-:S04]  /*5910*/  IMAD.IADD R40, R26, 0x1, -R25 ;  /* 0x000000011a287824 */ /* 0x000fc800078e0a19 */
[----:B------:R-:W-:Y:S01]  /*5920*/  IMAD.SHL.U32 R32, R40, 0x2, RZ ;  /* 0x0000000228207824 */ /* 0x000fe200078e00ff */
[----:B---34-:R-:W-:Y:S06]  /*5930*/  @!P0 BRA `(.L_x_38) ;  /* 0x000000a800ec8947 */ /* 0x018fec0003800000 */
.L_x_325:
[----:B-----5:R3:W-:Y:S01]  /*5940*/  STL [R1+0xa8], R2 ;  /* 0x0000a80201007387 */ /* 0x0207e20000100800 */
[----:B------:R-:W-:Y:S01]  /*5950*/  ULDC UR8, c[0x0][0x284] ;  /* 0x0000a10000087ab9 */ /* 0x000fe20000000800 */
[----:B------:R-:W-:Y:S01]  /*5960*/  SHF.R.S32.HI R33, RZ, 0x1f, R32 ;  /* 0x0000001fff217819 */ /* 0x000fe20000011420 */
[----:B------:R-:W-:Y:S01]  /*5970*/  ULDC.64 UR6, c[0x0][0x5d0] ;  /* 0x0001740000067ab9 */ /* 0x000fe20000000a00 */
[----:B---3--:R-:W3:Y:S04]  /*5980*/  LDL.LU R2, [R1+0x90] ;  /* 0x0000900001027983 */ /* 0x008ee80000300800 */
[----:B------:R4:W-:Y:S04]  /*5990*/  STL [R1+0xa4], R0 ;  /* 0x0000a40001007387 */ /* 0x0009e80000100800 */
[----:B------:R-:W2:Y:S04]  /*59a0*/  LDL R227, [R1+0x7c] ;  /* 0x00007c0001e37983 */ /* 0x000ea80000100800 */
[----:B----4-:R-:W4:Y:S01]  /*59b0*/  LDL R0, [R1+0x8c] ;  /* 0x00008c0001007983 */ /* 0x010f220000100800 */
[----:B---3--:R-:W-:-:S03]  /*59c0*/  IMAD.SHL.U32 R37, R2, 0x100, RZ ;  /* 0x0000010002257824 */ /* 0x008fc600078e00ff */
[----:B------:R3:W5:Y:S01]  /*59d0*/  LDL.LU R2, [R1+0xa8] ;  /* 0x0000a80001027983 */ /* 0x0007620000300800 */
[----:B----4-:R-:W-:-:S03]  /*59e0*/  IMAD.SHL.U32 R34, R0, 0x40, RZ ;  /* 0x0000004000227824 */ /* 0x010fc600078e00ff */
[----:B------:R3:W5:Y:S02]  /*59f0*/  LDL.LU R0, [R1+0xa4] ;  /* 0x0000a40001007983 */ /* 0x0007640000300800 */
[----:B------:R-:W-:Y:S02]  /*5a00*/  ISETP.GE.AND P0, PT, R34, UR8, PT ;  /* 0x0000000822007c0c */ /* 0x000fe4000bf06270 */
[----:B--2---:R-:W-:Y:S02]  /*5a10*/  SHF.R.S32.HI R38, RZ, 0x1f, R227 ;  /* 0x0000001fff267819 */ /* 0x004fe400000114e3 */
[----:B------:R-:W-:Y:S01]  /*5a20*/  ISETP.GE.OR P0, PT, R37, R35, P0 ;  /* 0x000000232500720c */ /* 0x000fe20000706670 */
[----:B0-----:R-:W-:-:S04]  /*5a30*/  IMAD.WIDE.U32 R24, R227, UR6, R32 ;  /* 0x00000006e3187c25 */ /* 0x001fc8000f8e0020 */
[----:B------:R-:W-:Y:S01]  /*5a40*/  IMAD R26, R38, UR6, RZ ;  /* 0x00000006261a7c24 */ /* 0x000fe2000f8e02ff */
[----:B------:R-:W-:Y:S02]  /*5a50*/  SHF.R.S32.HI R36, RZ, 0x1f, R37 ;  /* 0x0000001fff247819 */ /* 0x000fe40000011425 */
[----:B------:R-:W-:Y:S01]  /*5a60*/  IADD3 R24, P1, R37, R24, RZ ;  /* 0x0000001825187210 */ /* 0x000fe20007f3e0ff */
[----:B------:R-:W-:-:S05]  /*5a70*/  IMAD R27, R227, UR7, R26 ;  /* 0x00000007e31b7c24 */ /* 0x000fca000f8e021a */
[----:B------:R-:W-:Y:S01]  /*5a80*/  IADD3.X R25, R36, R25, R27, P1, !PT ;  /* 0x0000001924197210 */ /* 0x000fe20000ffe41b */
[----:B---3--:R-:W-:Y:S06]  /*5a90*/  @P0 BRA `(.L_x_39) ;  /* 0x0000008c00cc0947 */ /* 0x008fec0003800000 */
[----:B------:R0:W-:Y:S01]  /*5aa0*/  STL.64 [R1+0xb0], R4 ;  /* 0x0000b00401007387 */ /* 0x0001e20000100a00 */
[----:B------:R-:W2:Y:S01]  /*5ab0*/  LDC.64 R28, c[0x0][0x5c8] ;  /* 0x00017200ff1c7b82 */ /* 0x000ea20000000a00 */
[----:B------:R-:W-:Y:S02]  /*5ac0*/  ULDC.64 UR6, c[0x0][0x5c0] ;  /* 0x0001700000067ab9 */ /* 0x000fe40000000a00 */
[----:B0-----:R-:W3:Y:S04]  /*5ad0*/  LDL.64 R4, [R1+0x98] ;  /* 0x0000980001047983 */ /* 0x001ee80000100a00 */
[----:B-----5:R0:W-:Y:S04]  /*5ae0*/  STL [R1+0xa8], R2 ;  /* 0x0000a80201007387 */ /* 0x0201e80000100800 */
[----:B0-----:R-:W3:Y:S04]  /*5af0*/  LDL.LU R2, [R1+0x8c] ;  /* 0x00008c0001027983 */ /* 0x001ee80000300800 */
[----:B------:R0:W-:Y:S04]  /*5b00*/  STL [R1+0xa4], R0 ;  /* 0x0000a40001007387 */ /* 0x0001e80000100800 */
[----:B0-----:R-:W4:Y:S01]  /*5b10*/  LDL R0, [R1+0x94] ;  /* 0x0000940001007983 */ /* 0x001f220000100800 */
[----:B---3--:R-:W-:-:S03]  /*5b20*/  IMAD.WIDE R30, R2, 0x40, R4 ;  /* 0x00000040021e7825 */ /* 0x008fc600078e0204 */
[----:B------:R0:W5:Y:S04]  /*5b30*/  LDL.LU.64 R4, [R1+0xb0] ;  /* 0x0000b00001047983 */ /* 0x0001680000300a00 */
[----:B------:R0:W5:Y:S01]  /*5b40*/  LDL.LU R2, [R1+0xa8] ;  /* 0x0000a80001027983 */ /* 0x0001620000300800 */
[-C--:B--2---:R-:W-:Y:S02]  /*5b50*/  IMAD R26, R31, R28.reuse, RZ ;  /* 0x0000001c1f1a7224 */ /* 0x084fe400078e02ff */
[----:B------:R-:W-:-:S04]  /*5b60*/  IMAD.WIDE.U32 R24, R30, R28, R24 ;  /* 0x0000001c1e187225 */ /* 0x000fc800078e0018 */
[----:B------:R-:W-:Y:S01]  /*5b70*/  IMAD R27, R30, R29, R26 ;  /* 0x0000001d1e1b7224 */ /* 0x000fe200078e021a */
[----:B------:R-:W-:Y:S01]  /*5b80*/  LEA R26, P0, R28, R24, 0x3 ;  /* 0x000000181c1a7211 */ /* 0x000fe200078018ff */
[----:B----4-:R-:W-:Y:S01]  /*5b90*/  IMAD.IADD R39, R0, 0x1, -R34 ;  /* 0x0000000100277824 */ /* 0x010fe200078e0a22 */
[----:B------:R-:W-:Y:S01]  /*5ba0*/  IADD3 R24, P1, R24, UR6, RZ ;  /* 0x0000000618187c10 */ /* 0x000fe2000ff3e0ff */
[----:B------:R0:W5:Y:S01]  /*5bb0*/  LDL.LU R0, [R1+0xa4] ;  /* 0x0000a40001007983 */ /* 0x0001620000300800 */
[----:B------:R-:W-:Y:S01]  /*5bc0*/  IMAD.IADD R27, R25, 0x1, R27 ;  /* 0x00000001191b7824 */ /* 0x000fe200078e021b */
[----:B------:R-:W-:-:S04]  /*5bd0*/  IADD3 R26, P3, R26, UR6, RZ ;  /* 0x000000061a1a7c10 */ /* 0x000fc8000ff7e0ff */
[----:B------:R-:W-:Y:S01]  /*5be0*/  LEA.HI.X R29, R28, R27, R29, 0x3, P0 ;  /* 0x0000001b1c1d7211 */ /* 0x000fe200000f1c1d */
[----:B------:R-:W-:Y:S01]  /*5bf0*/  IMAD R28, R40, -0x2, R35 ;  /* 0xfffffffe281c7824 */ /* 0x000fe200078e0223 */
[----:B------:R-:W-:Y:S01]  /*5c00*/  FSETP.NEU.AND P0, PT, RZ, UR25, PT ;  /* 0x00000019ff007c0b */ /* 0x000fe2000bf0d000 */
[----:B------:R-:W-:Y:S01]  /*5c10*/  BSSY B0, `(.L_x_39) ;  /* 0x00008db000007945 */ /* 0x000fe20003800000 */
[----:B------:R-:W-:Y:S02]  /*5c20*/  IADD3.X R25, R27, UR7, RZ, P1, !PT ;  /* 0x000000071b197c10 */ /* 0x000fe40008ffe4ff */
[----:B------:R-:W-:Y:S01]  /*5c30*/  IADD3.X R27, R29, UR7, RZ, P3, !PT ;  /* 0x000000071d1b7c10 */ /* 0x000fe20009ffe4ff */
[----:B------:R-:W-:-:S08]  /*5c40*/  IMAD.IADD R34, R28, 0x1, -R37 ;  /* 0x000000011c227824 */ /* 0x000fd000078e0a25 */
[----:B0-----:R-:W-:Y:S05]  /*5c50*/  @!P0 BRA `(.L_x_40) ;  /* 0x0000006800d88947 */ /* 0x001fea0003800000 */
[----:B------:R-:W-:Y:S01]  /*5c60*/  ULDC.64 UR6, c[0x0][0x5b8] ;  /* 0x00016e0000067ab9 */ /* 0x000fe20000000a00 */
[----:B------:R-:W-:Y:S01]  /*5c70*/  ULDC.64 UR8, c[0x0][0x5a8] ;  /* 0x00016a0000087ab9 */ /* 0x000fe20000000a00 */
[----:B------:R-:W-:Y:S01]  /*5c80*/  IMAD.WIDE.U32 R32, R227, UR6, R32 ;  /* 0x00000006e3207c25 */ /* 0x000fe2000f8e0020 */
[----:B------:R-:W-:Y:S03]  /*5c90*/  BSSY B1, `(.L_x_41) ;  /* 0x0000010000017945 */ /* 0x000fe60003800000 */
[----:B------:R-:W-:Y:S01]  /*5ca0*/  IMAD R28, R38, UR6, RZ ;  /* 0x00000006261c7c24 */ /* 0x000fe2000f8e02ff */
[----:B------:R-:W-:-:S03]  /*5cb0*/  IADD3 R32, P0, R37, R32, RZ ;  /* 0x0000002025207210 */ /* 0x000fc60007f1e0ff */
[----:B------:R-:W-:Y:S01]  /*5cc0*/  IMAD R29, R227, UR7, R28 ;  /* 0x00000007e31d7c24 */ /* 0x000fe2000f8e021c */
[----:B------:R-:W-:Y:S02]  /*5cd0*/  ULDC.64 UR6, c[0x0][0x5b0] ;  /* 0x00016c0000067ab9 */ /* 0x000fe40000000a00 */
[----:B------:R-:W-:Y:S02]  /*5ce0*/  IMAD R35, R31, UR6, RZ ;  /* 0x000000061f237c24 */ /* 0x000fe4000f8e02ff */
[----:B------:R-:W-:Y:S02]  /*5cf0*/  IADD3.X R33, R36, R33, R29, P0, !PT ;  /* 0x0000002124217210 */ /* 0x000fe400007fe41d */
[----:B------:R-:W-:Y:S01]  /*5d00*/  ISETP.GE.AND P0, PT, R39, 0x1, PT ;  /* 0x000000012700780c */ /* 0x000fe20003f06270 */
[C---:B------:R-:W-:Y:S02]  /*5d10*/  IMAD R35, R30.reuse, UR7, R35 ;  /* 0x000000071e237c24 */ /* 0x040fe4000f8e0223 */
[----:B------:R-:W-:Y:S01]  /*5d20*/  IMAD.WIDE.U32 R28, R30, UR6, R32 ;  /* 0x000000061e1c7c25 */ /* 0x000fe2000f8e0020 */
[----:B------:R-:W-:-:S02]  /*5d30*/  ISETP.LT.OR P4, PT, R34, 0x1, !P0 ;  /* 0x000000012200780c */ /* 0x000fc40004781670 */
[----:B------:R-:W-:-:S04]  /*5d40*/  IADD3 R28, P1, R28, UR8, RZ ;  /* 0x000000081c1c7c10 */ /* 0x000fc8000ff3e0ff */
[--C-:B------:R-:W-:Y:S02]  /*5d50*/  IADD3.X R29, R29, UR9, R35.reuse, P1, !PT ;  /* 0x000000091d1d7c10 */ /* 0x100fe40008ffe423 */
[----:B------:R-:W-:-:S05]  /*5d60*/  PRMT R35, RZ, 0x7610, R35 ;  /* 0x00007610ff237816 */ /* 0x000fca0000000023 */
[----:B------:R-:W-:Y:S05]  /*5d70*/  @P4 BRA `(.L_x_42) ;  /* 0x0000000000044947 */ /* 0x000fea0003800000 */
[----:B------:R0:W5:Y:S02]  /*5d80*/  LDG.E.U8 R35, desc[UR22][R28.64] ;  /* 0x000000161c237981 */ /* 0x000164000c1e1100 */
.L_x_42:
[----:B------:R-:W-:Y:S05]  /*5d90*/  BSYNC B1 ;  /* 0x0000000000017941 */ /* 0x000fea0003800000 */
.L_x_41:
[----:B-----5:R-:W-:Y:S01]  /*5da0*/  LOP3.LUT R35, R35, 0xff, RZ, 0xc0, !PT ;  /* 0x000000ff23237812 */ /* 0x020fe200078ec0ff */
[----:B------:R-:W-:Y:S01]  /*5db0*/  BSSY B1, `(.L_x_43) ;  /* 0x000000b000017945 */ /* 0x000fe20003800000 */
[----:B------:R-:W-:Y:S02]  /*5dc0*/  ISETP.LT.OR P3, PT, R34, 0x2, !P0 ;  /* 0x000000022200780c */ /* 0x000fe40004761670 */
[----:B------:R-:W-:-:S05]  /*5dd0*/  F2FP.F16.E5M2.UNPACK_B R35, R35 ;  /* 0x00000023ff23723e */ /* 0x000fca00020004ff */
[----:B------:R-:W-:-:S05]  /*5de0*/  HADD2.F32 R35, -RZ, R35.H0_H0 ;  /* 0x20000023ff237230 */ /* 0x000fca0000004100 */
[----:B------:R-:W-:-:S04]  /*5df0*/  FMUL R35, R35, UR25 ;  /* 0x0000001923237c20 */ /* 0x000fc80008400000 */
[----:B------:R-:W-:-:S05]  /*5e00*/  FFMA R35, R226, UR24, R35 ;  /* 0x00000018e2237c23 */ /* 0x000fca0008000023 */
[----:B------:R-:W-:Y:S02]  /*5e10*/  F2FP.SATFINITE.E5M2.F32.PACK_AB_MERGE_C R37, RZ, R35, RZ ;  /* 0x00000023ff25723e */ /* 0x000fe400048060ff */
[----:B------:R-:W-:-:S03]  /*5e20*/  PRMT R35, RZ, 0x7610, R35 ;  /* 0x00007610ff237816 */ /* 0x000fc60000000023 */
[----:B------:R2:W-:Y:S01]  /*5e30*/  @!P4 STG.E.U8 desc[UR22][R24.64], R37 ;  /* 0x000000251800c986 */ /* 0x0005e2000c101116 */
[----:B------:R-:W-:Y:S05]  /*5e40*/  @P3 BRA `(.L_x_44) ;  /* 0x0000000000043947 */ /* 0x000fea0003800000 */
[----:B------:R3:W5:Y:S02]  /*5e50*/  LDG.E.U8 R35, desc[UR22][R28.64+0x1] ;  /* 0x000001161c237981 */ /* 0x000764000c1e1100 */
.L_x_44:
[----:B------:R-:W-:Y:S05]  /*5e60*/  BSYNC B1 ;  /* 0x0000000000017941 */ /* 0x000fea0003800000 */
.L_x_43:
[----:B-----5:R-:W-:Y:S01]  /*5e70*/  LOP3.LUT R35, R35, 0xff, RZ, 0xc0, !PT ;  /* 0x000000ff23237812 */ /* 0x020fe200078ec0ff */
[----:B------:R-:W-:Y:S01]  /*5e80*/  BSSY B1, `(.L_x_45) ;  /* 0x0000013000017945 */ /* 0x000fe20003800000 */
[----:B--2---:R-:W-:Y:S02]  /*5e90*/  IADD3 R37, P1, R30, 0x8, RZ ;  /* 0x000000081e257810 */ /* 0x004fe40007f3e0ff */
[----:B------:R-:W-:-:S03]  /*5ea0*/  F2FP.F16.E5M2.UNPACK_B R35, R35 ;  /* 0x00000023ff23723e */ /* 0x000fc600020004ff */
[----:B------:R-:W-:Y:S01]  /*5eb0*/  IMAD.X R31, RZ, RZ, R31, P1 ;  /* 0x000000ffff1f7224 */ /* 0x000fe200008e061f */
[----:B------:R-:W-:Y:S01]  /*5ec0*/  ISETP.GE.AND P1, PT, R39, 0x9, PT ;  /* 0x000000092700780c */ /* 0x000fe20003f26270 */
[----:B------:R-:W-:Y:S02]  /*5ed0*/  HADD2.F32 R35, -RZ, R35.H0_H0 ;  /* 0x20000023ff237230 */ /* 0x000fe40000004100 */
[----:B------:R-:W-:Y:S01]  /*5ee0*/  IMAD R36, R31, UR6, RZ ;  /* 0x000000061f247c24 */ /* 0x000fe2000f8e02ff */
[----:B------:R-:W-:Y:S01]  /*5ef0*/  ISETP.LT.OR P5, PT, R34, 0x1, !P1 ;  /* 0x000000012200780c */ /* 0x000fe20004fa1670 */
[----:B------:R-:W-:-:S04]  /*5f00*/  IMAD.WIDE.U32 R32, R37, UR6, R32 ;  /* 0x0000000625207c25 */ /* 0x000fc8000f8e0020 */
[----:B------:R-:W-:Y:S01]  /*5f10*/  FMUL R30, R35, UR25 ;  /* 0x00000019231e7c20 */ /* 0x000fe20008400000 */
[----:B------:R-:W-:-:S03]  /*5f20*/  IMAD R37, R37, UR7, R36 ;  /* 0x0000000725257c24 */ /* 0x000fc6000f8e0224 */
[----:B------:R-:W-:Y:S01]  /*5f30*/  FFMA R225, R225, UR24, R30 ;  /* 0x00000018e1e17c23 */ /* 0x000fe2000800001e */
[----:B------:R-:W-:Y:S02]  /*5f40*/  IADD3 R30, P4, R32, UR8, RZ ;  /* 0x00000008201e7c10 */ /* 0x000fe4000ff9e0ff */
[----:B------:R-:W-:Y:S02]  /*5f50*/  PRMT R32, RZ, 0x7610, R32 ;  /* 0x00007610ff207816 */ /* 0x000fe40000000020 */
[----:B------:R-:W-:Y:S02]  /*5f60*/  F2FP.SATFINITE.E5M2.F32.PACK_AB_MERGE_C R225, RZ, R225, RZ ;  /* 0x000000e1ffe1723e */ /* 0x000fe400048060ff */
[----:B------:R-:W-:-:S03]  /*5f70*/  IADD3.X R31, R33, UR9, R37, P4, !PT ;  /* 0x00000009211f7c10 */ /* 0x000fc6000a7fe425 */
[----:B------:R2:W-:Y:S01]  /*5f80*/  @!P3 STG.E.U8 desc[UR22][R24.64+0x1], R225 ;  /* 0x000001e11800b986 */ /* 0x0005e2000c101116 */
[----:B------:R-:W-:Y:S05]  /*5f90*/  @P5 BRA `(.L_x_46) ;  /* 0x0000000000045947 */ /* 0x000fea0003800000 */
[----:B------:R4:W5:Y:S02]  /*5fa0*/  LDG.E.U8 R32, desc[UR22][R30.64] ;  /* 0x000000161e207981 */ /* 0x000964000c1e1100 */
.L_x_46:
[----:B------:R-:W-:Y:S05]  /*5fb0*/  BSYNC B1 ;  /* 0x0000000000017941 */ /* 0x000fea0003800000 */
.L_x_45:
[----:B-----5:R-:W-:Y:S01]  /*5fc0*/  LOP3.LUT R32, R32, 0xff, RZ, 0xc0, !PT ;  /* 0x000000ff20207812 */ /* 0x020fe200078ec0ff */
[----:B------:R-:W-:Y:S01]  /*5fd0*/  BSSY B1, `(.L_x_47) ;  /* 0x000000b000017945 */ /* 0x000fe20003800000 */
[----:B------:R-:W-:Y:S02]  /*5fe0*/  ISETP.LT.OR P3, PT, R34, 0x2, !P1 ;  /* 0x000000022200780c */ /* 0x000fe40004f61670 */
[----:B------:R-:W-:-:S05]  /*5ff0*/  F2FP.F16.E5M2.UNPACK_B R32, R32 ;  /* 0x00000020ff20723e */ /* 0x000fca00020004ff */
[----:B------:R-:W-:-:S05]  /*6000*/  HADD2.F32 R32, -RZ, R32.H0_H0 ;  /* 0x20000020ff207230 */ /* 0x000fca0000004100 */
[----:B------:R-:W-:Y:S01]  /*6010*/  FMUL R33, R32, UR25 ;  /* 0x0000001920217c20 */ /* 0x000fe20008400000 */
[----:B------:R-:W-:-:S03]  /*6020*/  PRMT R32, RZ, 0x7610, R32 ;  /* 0x00007610ff207816 */ /* 0x000fc60000000020 */
[----:B------:R-:W-:-:S05]  /*6030*/  FFMA R33, R224, UR24, R33 ;  /* 0x00000018e0217c23 */ /* 0x000fca0008000021 */
[----:B------:R-:W-:-:S05]  /*6040*/  F2FP.SATFINITE.E5M2.F32.PACK_AB_MERGE_C R33, RZ, R33, RZ ;  /* 0x00000021ff21723e */ /* 0x000fca00048060ff */
[----:B------:R0:W-:Y:S01]  /*6050*/  @!P5 STG.E.U8 desc[UR22][R26.64], R33 ;  /* 0x000000211a00d986 */ /* 0x0001e2000c101116 */
[----:B------:R-:W-:Y:S05]  /*6060*/  @P3 BRA `(.L_x_48) ;  /* 0x0000000000043947 */ /* 0x000fea0003800000 */
[----:B------:R0:W5:Y:S02]  /*6070*/  LDG.E.U8 R32, desc[UR22][R30.64+0x1] ;  /* 0x000001161e207981 */ /* 0x000164000c1e1100 */
.L_x_48:
[----:B------:R-:W-:Y:S05]  /*6080*/  BSYNC B1 ;  /* 0x0000000000017941 */ /* 0x000fea0003800000 */
.L_x_47:
[----:B-----5:R-:W-:Y:S01]  /*6090*/  LOP3.LUT R32, R32, 0xff, RZ, 0xc0, !PT ;  /* 0x000000ff20207812 */ /* 0x020fe200078ec0ff */
[----:B------:R-:W-:Y:S01]  /*60a0*/  BSSY B1, `(.L_x_49) ;  /* 0x000000b000017945 */ /* 0x000fe20003800000 */
[----:B------:R-:W-:Y:S02]  /*60b0*/  ISETP.LT.OR P4, PT, R34, 0x9, !P0 ;  /* 0x000000092200780c */ /* 0x000fe40004781670 */
[----:B------:R-:W-:-:S05]  /*60c0*/  F2FP.F16.E5M2.UNPACK_B R32, R32 ;  /* 0x00000020ff20723e */ /* 0x000fca00020004ff */
[----:B------:R-:W-:-:S05]  /*60d0*/  HADD2.F32 R32, -RZ, R32.H0_H0 ;  /* 0x20000020ff207230 */ /* 0x000fca0000004100 */
[----:B------:R-:W-:-:S04]  /*60e0*/  FMUL R32, R32, UR25 ;  /* 0x0000001920207c20 */ /* 0x000fc80008400000 */
[----:B------:R-:W-:-:S05]  /*60f0*/  FFMA R32, R223, UR24, R32 ;  /* 0x00000018df207c23 */ /* 0x000fca0008000020 */
[----:B0-----:R-:W-:Y:S02]  /*6100*/  F2FP.SATFINITE.E5M2.F32.PACK_AB_MERGE_C R33, RZ, R32, RZ ;  /* 0x00000020ff21723e */ /* 0x001fe400048060ff */
[----:B------:R-:W-:-:S03]  /*6110*/  PRMT R32, RZ, 0x7610, R32 ;  /* 0x00007610ff207816 */ /* 0x000fc60000000020 */
[----:B------:R0:W-:Y:S01]  /*6120*/  @!P3 STG.E.U8 desc[UR22][R26.64+0x1], R33 ;  /* 0x000001211a00b986 */ /* 0x0001e2000c101116 */
[----:B------:R-:W-:Y:S05]  /*6130*/  @P4 BRA `(.L_x_50) ;  /* 0x0000000000044947 */ /* 0x000fea0003800000 */
[----:B------:R0:W5:Y:S02]  /*6140*/  LDG.E.U8 R32, desc[UR22][R28.64+0x8] ;  /* 0x000008161c207981 */ /* 0x000164000c1e1100 */
.L_x_50:
[----:B------:R-:W-:Y:S05]  /*6150*/  BSYNC B1 ;  /* 0x0000000000017941 */ /* 0x000fea0003800000 */
.L_x_49:
[----:B-----5:R-:W-:Y:S01]  /*6160*/  LOP3.LUT R32, R32, 0xff, RZ, 0xc0, !PT ;  /* 0x000000ff20207812 */ /* 0x020fe200078ec0ff */
[----:B------:R-:W-:Y:S01]  /*6170*/  BSSY B1, `(.L_x_51) ;  /* 0x000000b000017945 */ /* 0x000fe20003800000 */
[----:B------:R-:W-:Y:S02]  /*6180*/  ISETP.LT.OR P3, PT, R34, 0xa, !P0 ;  /* 0x0000000a2200780c */ /* 0x000fe40004761670 */
[----:B------:R-:W-:-:S05]  /*6190*/  F2FP.F16.E5M2.UNPACK_B R32, R32 ;  /* 0x00000020ff20723e */ /* 0x000fca00020004ff */
[----:B------:R-:W-:-:S05]  /*61a0*/  HADD2.F32 R32, -RZ, R32.H0_H0 ;  /* 0x20000020ff207230 */ /* 0x000fca0000004100 */
[----:B0-----:R-:W-:Y:S01]  /*61b0*/  FMUL R33, R32, UR25 ;  /* 0x0000001920217c20 */ /* 0x001fe20008400000 */
[----:B------:R-:W-:-:S03]  /*61c0*/  PRMT R32, RZ, 0x7610, R32 ;  /* 0x00007610ff207816 */ /* 0x000fc60000000020 */
[----:B------:R-:W-:-:S05]  /*61d0*/  FFMA R33, R222, UR24, R33 ;  /* 0x00000018de217c23 */ /* 0x000fca0008000021 */
[----:B------:R-:W-:-:S05]  /*61e0*/  F2FP.SATFINITE.E5M2.F32.PACK_AB_MERGE_C R33, RZ, R33, RZ ;  /* 0x00000021ff21723e */ /* 0x000fca00048060ff */
[----:B------:R0:W-:Y:S01]  /*61f0*/  @!P4 STG.E.U8 desc[UR22][R24.64+0x8], R33 ;  /* 0x000008211800c986 */ /* 0x0001e2000c101116 */
[----:B------:R-:W-:Y:S05]  /*6200*/  @P3 BRA `(.L_x_52) ;  /* 0x0000000000043947 */ /* 0x000fea0003800000 */
[----:B------:R0:W5:Y:S02]  /*6210*/  LDG.E.U8 R32, desc[UR22][R28.64+0x9] ;  /* 0x000009161c207981 */ /* 0x000164000c1e1100 */
.L_x_52:
[----:B------:R-:W-:Y:S05]  /*6220*/  BSYNC B1 ;  /* 0x0000000000017941 */ /* 0x000fea0003800000 */
.L_x_51:
        /* <DEDUP_REMOVED lines=12> */
.L_x_54:
[----:B------:R-:W-:Y:S05]  /*62f0*/  BSYNC B1 ;  /* 0x0000000000017941 */ /* 0x000fea0003800000 */
.L_x_53:
        /* <DEDUP_REMOVED lines=12> */
.L_x_56:
[----:B------:R-:W-:Y:S05]  /*63c0*/  BSYNC B1 ;  /* 0x0000000000017941 */ /* 0x000fea0003800000 */
.L_x_55:
        /* <DEDUP_REMOVED lines=12> */
.L_x_58:
[----:B------:R-:W-:Y:S05]  /*6490*/  BSYNC B1 ;  /* 0x0000000000017941 */ /* 0x000fea0003800000 */
.L_x_57:
        /* <DEDUP_REMOVED lines=12> */
.L_x_60:
[----:B------:R-:W-:Y:S05]  /*6560*/  BSYNC B1 ;  /* 0x0000000000017941 */ /* 0x000fea0003800000 */
.L_x_59:
        /* <DEDUP_REMOVED lines=12> */
.L_x_62:
[----:B------:R-:W-:Y:S05]  /*6630*/  BSYNC B1 ;  /* 0x0000000000017941 */ /* 0x000fea0003800000 */
.L_x_61:
        /* <DEDUP_REMOVED lines=12> */
.L_x_64:
[----:B------:R-:W-:Y:S05]  /*6700*/  BSYNC B1 ;  /* 0x0000000000017941 */ /* 0x000fea0003800000 */
.L_x_63:
        /* <DEDUP_REMOVED lines=12> */
.L_x_66:
[----:B------:R-:W-:Y:S05]  /*67d0*/  BSYNC B1 ;  /* 0x0000000000017941 */ /* 0x000fea0003800000 */
.L_x_65:
        /* <DEDUP_REMOVED lines=12> */
.L_x_68:
[----:B------:R-:W-:Y:S05]  /*68a0*/  BSYNC B1 ;  /* 0x0000000000017941 */ /* 0x000fea0003800000 */
.L_x_67:
        /* <DEDUP_REMOVED lines=12> */
.L_x_70:
[----:B------:R-:W-:Y:S05]  /*6970*/  BSYNC B1 ;  /* 0x0000000000017941 */ /* 0x000fea0003800000 */
.L_x_69:
        /* <DEDUP_REMOVED lines=12> */
.L_x_72:
[----:B------:R-:W-:Y:S05]  /*6a40*/  BSYNC B1 ;  /* 0x0000000000017941 */ /* 0x000fea0003800000 */
.L_x_71:
        /* <DEDUP_REMOVED lines=12> */
.L_x_74:
[----:B------:R-:W-:Y:S05]  /*6b10*/  BSYNC B1 ;  /* 0x0000000000017941 */ /* 0x000fea0003800000 */
.L_x_73:
        /* <DEDUP_REMOVED lines=12> */
.L_x_76:
[----:B------:R-:W-:Y:S05]  /*6be0*/  BSYNC B1 ;  /* 0x0000000000017941 */ /* 0x000fea0003800000 */
.L_x_75:
        /* <DEDUP_REMOVED lines=12> */
.L_x_78:
[----:B------:R-:W-:Y:S05]  /*6cb0*/  BSYNC B1 ;  /* 0x0000000000017941 */ /* 0x000fea0003800000 */
.L_x_77:
        /* <DEDUP_REMOVED lines=12> */
.L_x_80:
[----:B------:R-:W-:Y:S05]  /*6d80*/  BSYNC B1 ;  /* 0x0000000000017941 */ /* 0x000fea0003800000 */
.L_x_79:
        /* <DEDUP_REMOVED lines=12> */
.L_x_82:
[----:B------:R-:W-:Y:S05]  /*6e50*/  BSYNC B1 ;  /* 0x0000000000017941 */ /* 0x000fea0003800000 */
.L_x_81:
        /* <DEDUP_REMOVED lines=12> */
.L_x_84:
[----:B------:R-:W-:Y:S05]  /*6f20*/  BSYNC B1 ;  /* 0x0000000000017941 */ /* 0x000fea0003800000 */
.L_x_83:
        /* <DEDUP_REMOVED lines=12> */
.L_x_86:
[----:B------:R-:W-:Y:S05]  /*6ff0*/  BSYNC B1 ;  /* 0x0000000000017941 */ /* 0x000fea0003800000 */
.L_x_85:
        /* <DEDUP_REMOVED lines=12> */
.L_x_88:
[----:B------:R-:W-:Y:S05]  /*70c0*/  BSYNC B1 ;  /* 0x0000000000017941 */ /* 0x000fea0003800000 */
.L_x_87:
        /* <DEDUP_REMOVED lines=12> */
.L_x_90:
[----:B------:R-:W-:Y:S05]  /*7190*/  BSYNC B1 ;  /* 0x0000000000017941 */ /* 0x000fea0003800000 */
.L_x_89:
        /* <DEDUP_REMOVED lines=12> */
.L_x_92:
[----:B------:R-:W-:Y:S05]  /*7260*/  BSYNC B1 ;  /* 0x0000000000017941 */ /* 0x000fea0003800000 */
.L_x_91:
        /* <DEDUP_REMOVED lines=12> */
.L_x_94:
[----:B------:R-:W-:Y:S05]  /*7330*/  BSYNC B1 ;  /* 0x0000000000017941 */ /* 0x000fea0003800000 */
.L_x_93:
        /* <DEDUP_REMOVED lines=12> */
.L_x_96:
[----:B------:R-:W-:Y:S05]  /*7400*/  BSYNC B1 ;  /* 0x0000000000017941 */ /* 0x000fea0003800000 */
.L_x_95:
        /* <DEDUP_REMOVED lines=12> */
.L_x_98:
[----:B------:R-:W-:Y:S05]  /*74d0*/  BSYNC B1 ;  /* 0x0000000000017941 */ /* 0x000fea0003800000 */
.L_x_97:
        /* <DEDUP_REMOVED lines=12> */
.L_x_100:
[----:B------:R-:W-:Y:S05]  /*75a0*/  BSYNC B1 ;  /* 0x0000000000017941 */ /* 0x000fea0003800000 */
.L_x_99:
        /* <DEDUP_REMOVED lines=12> */
.L_x_102:
[----:B------:R-:W-:Y:S05]  /*7670*/  BSYNC B1 ;  /* 0x0000000000017941 */ /* 0x000fea0003800000 */
.L_x_101:
        /* <DEDUP_REMOVED lines=12> */
.L_x_104:
[----:B------:R-:W-:Y:S05]  /*7740*/  BSYNC B1 ;  /* 0x0000000000017941 */ /* 0x000fea0003800000 */
.L_x_103:
        /* <DEDUP_REMOVED lines=12> */
.L_x_106:
[----:B------:R-:W-:Y:S05]  /*7810*/  BSYNC B1 ;  /* 0x0000000000017941 */ /* 0x000fea0003800000 */
.L_x_105:
        /* <DEDUP_REMOVED lines=12> */
.L_x_108:
[----:B------:R-:W-:Y:S05]  /*78e0*/  BSYNC B1 ;  /* 0x0000000000017941 */ /* 0x000fea0003800000 */
.L_x_107:
        /* <DEDUP_REMOVED lines=12> */
.L_x_110:
[----:B------:R-:W-:Y:S05]  /*79b0*/  BSYNC B1 ;  /* 0x0000000000017941 */ /* 0x000fea0003800000 */
.L_x_109:
        /* <DEDUP_REMOVED lines=12> */
.L_x_112:
[----:B------:R-:W-:Y:S05]  /*7a80*/  BSYNC B1 ;  /* 0x0000000000017941 */ /* 0x000fea0003800000 */
.L_x_111:
        /* <DEDUP_REMOVED lines=12> */
.L_x_114:
[----:B------:R-:W-:Y:S05]  /*7b50*/  BSYNC B1 ;  /* 0x0000000000017941 */ /* 0x000fea0003800000 */
.L_x_113:
        /* <DEDUP_REMOVED lines=12> */
.L_x_116:
[----:B------:R-:W-:Y:S05]  /*7c20*/  BSYNC B1 ;  /* 0x0000000000017941 */ /* 0x000fea0003800000 */
.L_x_115:
        /* <DEDUP_REMOVED lines=12> */
.L_x_118:
[----:B------:R-:W-:Y:S05]  /*7cf0*/  BSYNC B1 ;  /* 0x0000000000017941 */ /* 0x000fea0003800000 */
.L_x_117:
        /* <DEDUP_REMOVED lines=12> */
.L_x_120:
[----:B------:R-:W-:Y:S05]  /*7dc0*/  BSYNC B1 ;  /* 0x0000000000017941 */ /* 0x000fea0003800000 */
.L_x_119:
        /* <DEDUP_REMOVED lines=12> */
.L_x_122:
[----:B------:R-:W-:Y:S05]  /*7e90*/  BSYNC B1 ;  /* 0x0000000000017941 */ /* 0x000fea0003800000 */
.L_x_121:
        /* <DEDUP_REMOVED lines=12> */
.L_x_124:
[----:B------:R-:W-:Y:S05]  /*7f60*/  BSYNC B1 ;  /* 0x0000000000017941 */ /* 0x000fea0003800000 */
.L_x_123:
        /* <DEDUP_REMOVED lines=12> */
.L_x_126:
[----:B------:R-:W-:Y:S05]  /*8030*/  BSYNC B1 ;  /* 0x0000000000017941 */ /* 0x000fea0003800000 */
.L_x_125:
        /* <DEDUP_REMOVED lines=12> */
.L_x_128:
[----:B------:R-:W-:Y:S05]  /*8100*/  BSYNC B1 ;  /* 0x0000000000017941 */ /* 0x000fea0003800000 */
.L_x_127:
        /* <DEDUP_REMOVED lines=12> */
.L_x_130:
[----:B------:R-:W-:Y:S05]  /*81d0*/  BSYNC B1 ;  /* 0x0000000000017941 */ /* 0x000fea0003800000 */
.L_x_129:
        /* <DEDUP_REMOVED lines=12> */
.L_x_132:
[----:B------:R-:W-:Y:S05]  /*82a0*/  BSYNC B1 ;  /* 0x0000000000017941 */ /* 0x000fea0003800000 */
.L_x_131:
        /* <DEDUP_REMOVED lines=12> */
.L_x_134:
[----:B------:R-:W-:Y:S05]  /*8370*/  BSYNC B1 ;  /* 0x0000000000017941 */ /* 0x000fea0003800000 */
.L_x_133:
        /* <DEDUP_REMOVED lines=12> */
.L_x_136:
[----:B------:R-:W-:Y:S05]  /*8440*/  BSYNC B1 ;  /* 0x0000000000017941 */ /* 0x000fea0003800000 */
.L_x_135:
        /* <DEDUP_REMOVED lines=12> */
.L_x_138:
[----:B------:R-:W-:Y:S05]  /*8510*/  BSYNC B1 ;  /* 0x0000000000017941 */ /* 0x000fea0003800000 */
.L_x_137:
        /* <DEDUP_REMOVED lines=12> */
.L_x_140:
[----:B------:R-:W-:Y:S05]  /*85e0*/  BSYNC B1 ;  /* 0x0000000000017941 */ /* 0x000fea0003800000 */
.L_x_139:
        /* <DEDUP_REMOVED lines=12> */
.L_x_142:
[----:B------:R-:W-:Y:S05]  /*86b0*/  BSYNC B1 ;  /* 0x0000000000017941 */ /* 0x000fea0003800000 */
.L_x_141:
        /* <DEDUP_REMOVED lines=12> */
.L_x_144:
[----:B------:R-:W-:Y:S05]  /*8780*/  BSYNC B1 ;  /* 0x0000000000017941 */ /* 0x000fea0003800000 */
.L_x_143:
        /* <DEDUP_REMOVED lines=12> */
.L_x_146:
[----:B------:R-:W-:Y:S05]  /*8850*/  BSYNC B1 ;  /* 0x0000000000017941 */ /* 0x000fea0003800000 */
.L_x_145:
        /* <DEDUP_REMOVED lines=12> */
.L_x_148:
[----:B------:R-:W-:Y:S05]  /*8920*/  BSYNC B1 ;  /* 0x0000000000017941 */ /* 0x000fea0003800000 */
.L_x_147:
        /* <DEDUP_REMOVED lines=12> */
.L_x_150:
[----:B------:R-:W-:Y:S05]  /*89f0*/  BSYNC B1 ;  /* 0x0000000000017941 */ /* 0x000fea0003800000 */
.L_x_149:
        /* <DEDUP_REMOVED lines=12> */
.L_x_152:
[----:B------:R-:W-:Y:S05]  /*8ac0*/  BSYNC B1 ;  /* 0x0000000000017941 */ /* 0x000fea0003800000 */
.L_x_151:
        /* <DEDUP_REMOVED lines=12> */
.L_x_154:
[----:B------:R-:W-:Y:S05]  /*8b90*/  BSYNC B1 ;  /* 0x0000000000017941 */ /* 0x000fea0003800000 */
.L_x_153:
        /* <DEDUP_REMOVED lines=12> */
.L_x_156:
[----:B------:R-:W-:Y:S05]  /*8c60*/  BSYNC B1 ;  /* 0x0000000000017941 */ /* 0x000fea0003800000 */
.L_x_155:
        /* <DEDUP_REMOVED lines=12> */
.L_x_158:
[----:B------:R-:W-:Y:S05]  /*8d30*/  BSYNC B1 ;  /* 0x0000000000017941 */ /* 0x000fea0003800000 */
.L_x_157:
        /* <DEDUP_REMOVED lines=12> */
.L_x_160:
[----:B------:R-:W-:Y:S05]  /*8e00*/  BSYNC B1 ;  /* 0x0000000000017941 */ /* 0x000fea0003800000 */
.L_x_159:
        /* <DEDUP_REMOVED lines=12> */
.L_x_162:
[----:B------:R-:W-:Y:S05]  /*8ed0*/  BSYNC B1 ;  /* 0x0000000000017941 */ /* 0x000fea0003800000 */
.L_x_161:
        /* <DEDUP_REMOVED lines=12> */
.L_x_164:
[----:B------:R-:W-:Y:S05]  /*8fa0*/  BSYNC B1 ;  /* 0x0000000000017941 */ /* 0x000fea0003800000 */
.L_x_163:
        /* <DEDUP_REMOVED lines=12> */
.L_x_166:
[----:B------:R-:W-:Y:S05]  /*9070*/  BSYNC B1 ;  /* 0x0000000000017941 */ /* 0x000fea0003800000 */
.L_x_165:
        /* <DEDUP_REMOVED lines=12> */
.L_x_168:
[----:B------:R-:W-:Y:S05]  /*9140*/  BSYNC B1 ;  /* 0x0000000000017941 */ /* 0x000fea0003800000 */
.L_x_167:
        /* <DEDUP_REMOVED lines=12> */
.L_x_170:
[----:B------:R-:W-:Y:S05]  /*9210*/  BSYNC B1 ;  /* 0x0000000000017941 */ /* 0x000fea0003800000 */
.L_x_169:
        /* <DEDUP_REMOVED lines=12> */
.L_x_172:
[----:B------:R-:W-:Y:S05]  /*92e0*/  BSYNC B1 ;  /* 0x0000000000017941 */ /* 0x000fea0003800000 */
.L_x_171:
        /* <DEDUP_REMOVED lines=12> */
.L_x_174:
[----:B------:R-:W-:Y:S05]  /*93b0*/  BSYNC B1 ;  /* 0x0000000000017941 */ /* 0x000fea0003800000 */
.L_x_173:
        /* <DEDUP_REMOVED lines=12> */
.L_x_176:
[----:B------:R-:W-:Y:S05]  /*9480*/  BSYNC B1 ;  /* 0x0000000000017941 */ /* 0x000fea0003800000 */
.L_x_175:
        /* <DEDUP_REMOVED lines=12> */
.L_x_178:
[----:B------:R-:W-:Y:S05]  /*9550*/  BSYNC B1 ;  /* 0x0000000000017941 */ /* 0x000fea0003800000 */
.L_x_177:
        /* <DEDUP_REMOVED lines=12> */
.L_x_180:
[----:B------:R-:W-:Y:S05]  /*9620*/  BSYNC B1 ;  /* 0x0000000000017941 */ /* 0x000fea0003800000 */
.L_x_179:
        /* <DEDUP_REMOVED lines=12> */
.L_x_182:
[----:B------:R-:W-:Y:S05]  /*96f0*/  BSYNC B1 ;  /* 0x0000000000017941 */ /* 0x000fea0003800000 */
.L_x_181:
        /* <DEDUP_REMOVED lines=12> */
.L_x_184:
[----:B------:R-:W-:Y:S05]  /*97c0*/  BSYNC B1 ;  /* 0x0000000000017941 */ /* 0x000fea0003800000 */
.L_x_183:
        /* <DEDUP_REMOVED lines=12> */
.L_x_186:
[----:B------:R-:W-:Y:S05]  /*9890*/  BSYNC B1 ;  /* 0x0000000000017941 */ /* 0x000fea0003800000 */
.L_x_185:
        /* <DEDUP_REMOVED lines=12> */
.L_x_188:
[----:B------:R-:W-:Y:S05]  /*9960*/  BSYNC B1 ;  /* 0x0000000000017941 */ /* 0x000fea0003800000 */
.L_x_187:
        /* <DEDUP_REMOVED lines=12> */
.L_x_190:
[----:B------:R-:W-:Y:S05]  /*9a30*/  BSYNC B1 ;  /* 0x0000000000017941 */ /* 0x000fea0003800000 */
.L_x_189:
        /* <DEDUP_REMOVED lines=12> */
.L_x_192:
[----:B------:R-:W-:Y:S05]  /*9b00*/  BSYNC B1 ;  /* 0x0000000000017941 */ /* 0x000fea0003800000 */
.L_x_191:
[----:B-----5:R-:W-:Y:S01]  /*9b10*/  LOP3.LUT R32, R32, 0xff, RZ, 0xc0, !PT ;  /* 0x000000ff20207812 */ /* 0x020fe200078ec0ff */
[----:B------:R-:W-:Y:S01]  /*9b20*/  BSSY B1, `(.L_x_193) ;  /* 0x000000b000017945 */ /* 0x000fe20003800000 */
[----:B------:R-:W-:Y:S02]  /*9b30*/  ISETP.LT.OR P4, PT, R34, 0x99, !P0 ;  /* 0x000000992200780c */ /* 0x000fe40004781670 */
[----:B------:R-:W-:-:S05]  /*9b40*/  F2FP.F16.E5M2.UNPACK_B R32, R32 ;  /* 0x00000020ff20723e */ /* 0x000fca00020004ff */
[----:B------:R-:W-:-:S05]  /*9b50*/  HADD2.F32 R32, -RZ, R32.H0_H0 ;  /* 0x20000020ff207230 */ /* 0x000fca0000004100 */
[----:B------:R-:W-:-:S04]  /*9b60*/  FMUL R32, R32, UR25 ;  /* 0x0000001920207c20 */ /* 0x000fc80008400000 */
[----:B------:R-:W-:Y:S01]  /*9b70*/  FFMA R32, R23, UR24, R32 ;  /* 0x0000001817207c23 */ /* 0x000fe20008000020 */
[----:B------:R-:W-:-:S04]  /*9b80*/  PRMT R23, RZ, 0x7610, R23 ;  /* 0x00007610ff177816 */ /* 0x000fc80000000017 */
[----:B0-----:R-:W-:-:S05]  /*9b90*/  F2FP.SATFINITE.E5M2.F32.PACK_AB_MERGE_C R33, RZ, R32, RZ ;  /* 0x00000020ff21723e */ /* 0x001fca00048060ff */
[----:B------:R0:W-:Y:S01]  /*9ba0*/  @!P3 STG.E.U8 desc[UR22][R26.64+0x91], R33 ;  /* 0x000091211a00b986 */ /* 0x0001e2000c101116 */
[----:B------:R-:W-:Y:S05]  /*9bb0*/  @P4 BRA `(.L_x_194) ;  /* 0x0000000000044947 */ /* 0x000fea0003800000 */
[----:B------:R0:W5:Y:S02]  /*9bc0*/  LDG.E.U8 R23, desc[UR22][R28.64+0x98] ;  /* 0x000098161c177981 */ /* 0x000164000c1e1100 */
.L_x_194:
[----:B------:R-:W-:Y:S05]  /*9bd0*/  BSYNC B1 ;  /* 0x0000000000017941 */ /* 0x000fea0003800000 */
.L_x_193:
        /* <DEDUP_REMOVED lines=8> */
[----:B------:R-:W-:-:S05]  /*9c60*/  F2FP.SATFINITE.E5M2.F32.PACK_AB_MERGE_C R23, RZ, R23, RZ ;  /* 0x00000017ff17723e */ /* 0x000fca00048060ff */
[----:B------:R0:W-:Y:S01]  /*9c70*/  @!P4 STG.E.U8 desc[UR22][R24.64+0x98], R23 ;  /* 0x000098171800c986 */ /* 0x0001e2000c101116 */
[----:B------:R-:W-:Y:S05]  /*9c80*/  @P3 BRA `(.L_x_196) ;  /* 0x0000000000043947 */ /* 0x000fea0003800000 */
[----:B------:R0:W5:Y:S02]  /*9c90*/  LDG.E.U8 R22, desc[UR22][R28.64+0x99] ;  /* 0x000099161c167981 */ /* 0x000164000c1e1100 */
.L_x_196:
[----:B------:R-:W-:Y:S05]  /*9ca0*/  BSYNC B1 ;  /* 0x0000000000017941 */ /* 0x000fea0003800000 */
.L_x_195:
        /* <DEDUP_REMOVED lines=12> */
.L_x_198:
[----:B------:R-:W-:Y:S05]  /*9d70*/  BSYNC B1 ;  /* 0x0000000000017941 */ /* 0x000fea0003800000 */
.L_x_197:
        /* <DEDUP_REMOVED lines=12> */
.L_x_200:
[----:B------:R-:W-:Y:S05]  /*9e40*/  BSYNC B1 ;  /* 0x0000000000017941 */ /* 0x000fea0003800000 */
.L_x_199:
        /* <DEDUP_REMOVED lines=12> */
.L_x_202:
[----:B------:R-:W-:Y:S05]  /*9f10*/  BSYNC B1 ;  /* 0x0000000000017941 */ /* 0x000fea0003800000 */
.L_x_201:
        /* <DEDUP_REMOVED lines=12> */
.L_x_204:
[----:B------:R-:W-:Y:S05]  /*9fe0*/  BSYNC B1 ;  /* 0x0000000000017941 */ /* 0x000fea0003800000 */
.L_x_203:
        /* <DEDUP_REMOVED lines=12> */
.L_x_206:
[----:B------:R-:W-:Y:S05]  /*a0b0*/  BSYNC B1 ;  /* 0x0000000000017941 */ /* 0x000fea0003800000 */
.L_x_205:
        /* <DEDUP_REMOVED lines=12> */
.L_x_208:
[----:B------:R-:W-:Y:S05]  /*a180*/  BSYNC B1 ;  /* 0x0000000000017941 */ /* 0x000fea0003800000 */
.L_x_207:
        /* <DEDUP_REMOVED lines=12> */
.L_x_210:
[----:B------:R-:W-:Y:S05]  /*a250*/  BSYNC B1 ;  /* 0x0000000000017941 */ /* 0x000fea0003800000 */
.L_x_209:
        /* <DEDUP_REMOVED lines=12> */
.L_x_212:
[----:B------:R-:W-:Y:S05]  /*a320*/  BSYNC B1 ;  /* 0x0000000000017941 */ /* 0x000fea0003800000 */
.L_x_211:
        /* <DEDUP_REMOVED lines=12> */
.L_x_214:
[----:B------:R-:W-:Y:S05]  /*a3f0*/  BSYNC B1 ;  /* 0x0000000000017941 */ /* 0x000fea0003800000 */
.L_x_213:
        /* <DEDUP_REMOVED lines=12> */
.L_x_216:
[----:B------:R-:W-:Y:S05]  /*a4c0*/  BSYNC B1 ;  /* 0x0000000000017941 */ /* 0x000fea0003800000 */
.L_x_215:
        /* <DEDUP_REMOVED lines=12> */
.L_x_218:
[----:B------:R-:W-:Y:S05]  /*a590*/  BSYNC B1 ;  /* 0x0000000000017941 */ /* 0x000fea0003800000 */
.L_x_217:
        /* <DEDUP_REMOVED lines=12> */
.L_x_220:
[----:B------:R-:W-:Y:S05]  /*a660*/  BSYNC B1 ;  /* 0x0000000000017941 */ /* 0x000fea0003800000 */
.L_x_219:
        /* <DEDUP_REMOVED lines=12> */
.L_x_222:
[----:B------:R-:W-:Y:S05]  /*a730*/  BSYNC B1 ;  /* 0x0000000000017941 */ /* 0x000fea0003800000 */
.L_x_221:
        /* <DEDUP_REMOVED lines=12> */
.L_x_224:
[----:B------:R-:W-:Y:S05]  /*a800*/  BSYNC B1 ;  /* 0x0000000000017941 */ /* 0x000fea0003800000 */
.L_x_223:
        /* <DEDUP_REMOVED lines=12> */
.L_x_226:
[----:B------:R-:W-:Y:S05]  /*a8d0*/  BSYNC B1 ;  /* 0x0000000000017941 */ /* 0x000fea0003800000 */
.L_x_225:
        /* <DEDUP_REMOVED lines=12> */
.L_x_228:
[----:B------:R-:W-:Y:S05]  /*a9a0*/  BSYNC B1 ;  /* 0x0000000000017941 */ /* 0x000fea0003800000 */
.L_x_227:
        /* <DEDUP_REMOVED lines=12> */
.L_x_230:
[----:B------:R-:W-:Y:S05]  /*aa70*/  BSYNC B1 ;  /* 0x0000000000017941 */ /* 0x000fea0003800000 */
.L_x_229:
        /* <DEDUP_REMOVED lines=12> */
.L_x_232:
[----:B------:R-:W-:Y:S05]  /*ab40*/  BSYNC B1 ;  /* 0x0000000000017941 */ /* 0x000fea0003800000 */
.L_x_231:
        /* <DEDUP_REMOVED lines=12> */
.L_x_234:
[----:B------:R-:W-:Y:S05]  /*ac10*/  BSYNC B1 ;  /* 0x0000000000017941 */ /* 0x000fea0003800000 */
.L_x_233:
        /* <DEDUP_REMOVED lines=12> */
.L_x_236:
[----:B------:R-:W-:Y:S05]  /*ace0*/  BSYNC B1 ;  /* 0x0000000000017941 */ /* 0x000fea0003800000 */
.L_x_235:
[----:B-----5:R-:W-:Y:S01]  /*acf0*/  LOP3.LUT R2, R2, 0xff, RZ, 0xc0, !PT ;  /* 0x000000ff02027812 */ /* 0x020fe200078ec0ff */
[----:B------:R-:W-:Y:S01]  /*ad00*/  BSSY B1, `(.L_x_237) ;  /* 0x000000b000017945 */ /* 0x000fe20003800000 */
[----:B------:R-:W-:Y:S02]  /*ad10*/  ISETP.LT.OR P4, PT, R34, 0xc1, !P1 ;  /* 0x000000c12200780c */ /* 0x000fe40004f81670 */
[----:B------:R-:W-:-:S05]  /*ad20*/  F2FP.F16.E5M2.UNPACK_B R2, R2 ;  /* 0x00000002ff02723e */ /* 0x000fca00020004ff */
[----:B------:R-:W-:-:S05]  /*ad30*/  HADD2.F32 R2, -RZ, R2.H0_H0 ;  /* 0x20000002ff027230 */ /* 0x000fca0000004100 */
[----:B0-----:R-:W-:-:S04]  /*ad40*/  FMUL R3, R2, UR25 ;  /* 0x0000001902037c20 */ /* 0x001fc80008400000 */
[----:B------:R-:W-:Y:S01]  /*ad50*/  FFMA R3, R0, UR24, R3 ;  /* 0x0000001800037c23 */ /* 0x000fe20008000003 */
[----:B------:R-:W-:-:S04]  /*ad60*/  PRMT R0, RZ, 0x7610, R0 ;  /* 0x00007610ff007816 */ /* 0x000fc80000000000 */
[----:B------:R-:W-:-:S05]  /*ad70*/  F2FP.SATFINITE.E5M2.F32.PACK_AB_MERGE_C R3, RZ, R3, RZ ;  /* 0x00000003ff03723e */ /* 0x000fca00048060ff */
[----:B------:R0:W-:Y:S01]  /*ad80*/  @!P3 STG.E.U8 desc[UR22][R24.64+0xc1], R3 ;  /* 0x0000c1031800b986 */ /* 0x0001e2000c101116 */
[----:B------:R-:W-:Y:S05]  /*ad90*/  @P4 BRA `(.L_x_238) ;  /* 0x0000000000044947 */ /* 0x000fea0003800000 */
[----:B------:R0:W5:Y:S02]  /*ada0*/  LDG.E.U8 R0, desc[UR22][R30.64+0xc0] ;  /* 0x0000c0161e007981 */ /* 0x000164000c1e1100 */
.L_x_238:
[----:B------:R-:W-:Y:S05]  /*adb0*/  BSYNC B1 ;  /* 0x0000000000017941 */ /* 0x000fea0003800000 */
.L_x_237:
[----:B------:R-:W2:Y:S01]  /*adc0*/  LDL.LU R2, [R1] ;  /* 0x0000000001027983 */ /* 0x000ea20000300800 */
[----:B-----5:R-:W-:Y:S01]  /*add0*/  LOP3.LUT R0, R0, 0xff, RZ, 0xc0, !PT ;  /* 0x000000ff00007812 */ /* 0x020fe200078ec0ff */
[----:B------:R-:W-:Y:S01]  /*ade0*/  BSSY B1, `(.L_x_239) ;  /* 0x000000b000017945 */ /* 0x000fe20003800000 */
[----:B------:R-:W-:Y:S02]  /*adf0*/  ISETP.LT.OR P3, PT, R34, 0xc2, !P1 ;  /* 0x000000c22200780c */ /* 0x000fe40004f61670 */
[----:B------:R-:W-:-:S05]  /*ae00*/  F2FP.F16.E5M2.UNPACK_B R0, R0 ;  /* 0x00000000ff00723e */ /* 0x000fca00020004ff */
[----:B------:R-:W-:-:S05]  /*ae10*/  HADD2.F32 R0, -RZ, R0.H0_H0 ;  /* 0x20000000ff007230 */ /* 0x000fca0000004100 */
[----:B------:R-:W-:-:S04]  /*ae20*/  FMUL R0, R0, UR25 ;  /* 0x0000001900007c20 */ /* 0x000fc80008400000 */
[----:B--2---:R-:W-:-:S05]  /*ae30*/  FFMA R0, R2, UR24, R0 ;  /* 0x0000001802007c23 */ /* 0x004fca0008000000 */
[----:B0-----:R-:W-:Y:S02]  /*ae40*/  F2FP.SATFINITE.E5M2.F32.PACK_AB_MERGE_C R3, RZ, R0, RZ ;  /* 0x00000000ff03723e */ /* 0x001fe400048060ff */
[----:B------:R-:W-:-:S03]  /*ae50*/  PRMT R0, RZ, 0x7610, R0 ;  /* 0x00007610ff007816 */ /* 0x000fc60000000000 */
[----:B------:R0:W-:Y:S01]  /*ae60*/  @!P4 STG.E.U8 desc[UR22][R26.64+0xc0], R3 ;  /* 0x0000c0031a00c986 */ /* 0x0001e2000c101116 */
[----:B------:R-:W-:Y:S05]  /*ae70*/  @P3 BRA `(.L_x_240) ;  /* 0x0000000000043947 */ /* 0x000fea0003800000 */
[----:B------:R2:W5:Y:S02]  /*ae80*/  LDG.E.U8 R0, desc[UR22][R30.64+0xc1] ;  /* 0x0000c1161e007981 */ /* 0x000564000c1e1100 */
.L_x_240:
[----:B------:R-:W-:Y:S05]  /*ae90*/  BSYNC B1 ;  /* 0x0000000000017941 */ /* 0x000fea0003800000 */
.L_x_239:
[----:B------:R-:W3:Y:S01]  /*aea0*/  LDL.LU R2, [R1+0x4] ;  /* 0x0000040001027983 */ /* 0x000ee20000300800 */
[----:B-----5:R-:W-:Y:S01]  /*aeb0*/  LOP3.LUT R0, R0, 0xff, RZ, 0xc0, !PT ;  /* 0x000000ff00007812 */ /* 0x020fe200078ec0ff */
[----:B------:R-:W-:Y:S01]  /*aec0*/  BSSY B1, `(.L_x_241) ;  /* 0x000000b000017945 */ /* 0x000fe20003800000 */
[----:B------:R-:W-:Y:S02]  /*aed0*/  ISETP.LT.OR P4, PT, R34, 0xc9, !P0 ;  /* 0x000000c92200780c */ /* 0x000fe40004781670 */
[----:B------:R-:W-:-:S05]  /*aee0*/  F2FP.F16.E5M2.UNPACK_B R0, R0 ;  /* 0x00000000ff00723e */ /* 0x000fca00020004ff */
[----:B------:R-:W-:-:S05]  /*aef0*/  HADD2.F32 R0, -RZ, R0.H0_H0 ;  /* 0x20000000ff007230 */ /* 0x000fca0000004100 */
[----:B------:R-:W-:-:S04]  /*af00*/  FMUL R0, R0, UR25 ;  /* 0x0000001900007c20 */ /* 0x000fc80008400000 */
[----:B---3--:R-:W-:-:S05]  /*af10*/  FFMA R0, R2, UR24, R0 ;  /* 0x0000001802007c23 */ /* 0x008fca0008000000 */
[----:B0-----:R-:W-:Y:S02]  /*af20*/  F2FP.SATFINITE.E5M2.F32.PACK_AB_MERGE_C R3, RZ, R0, RZ ;  /* 0x00000000ff03723e */ /* 0x001fe400048060ff */
[----:B------:R-:W-:-:S03]  /*af30*/  PRMT R0, RZ, 0x7610, R0 ;  /* 0x00007610ff007816 */ /* 0x000fc60000000000 */
[----:B------:R0:W-:Y:S01]  /*af40*/  @!P3 STG.E.U8 desc[UR22][R26.64+0xc1], R3 ;  /* 0x0000c1031a00b986 */ /* 0x0001e2000c101116 */
[----:B------:R-:W-:Y:S05]  /*af50*/  @P4 BRA `(.L_x_242) ;  /* 0x0000000000044947 */ /* 0x000fea0003800000 */
[----:B------:R3:W5:Y:S02]  /*af60*/  LDG.E.U8 R0, desc[UR22][R28.64+0xc8] ;  /* 0x0000c8161c007981 */ /* 0x000764000c1e1100 */
.L_x_242:
[----:B------:R-:W-:Y:S05]  /*af70*/  BSYNC B1 ;  /* 0x0000000000017941 */ /* 0x000fea0003800000 */
.L_x_241:
[----:B------:R-:W2:Y:S01]  /*af80*/  LDL.LU R2, [R1+0x8] ;  /* 0x0000080001027983 */ /* 0x000ea20000300800 */
        /* <DEDUP_REMOVED lines=12> */
.L_x_244:
[----:B------:R-:W-:Y:S05]  /*b050*/  BSYNC B1 ;  /* 0x0000000000017941 */ /* 0x000fea0003800000 */
.L_x_243:
        /* <DEDUP_REMOVED lines=13> */
.L_x_246:
[----:B------:R-:W-:Y:S05]  /*b130*/  BSYNC B1 ;  /* 0x0000000000017941 */ /* 0x000fea0003800000 */
.L_x_245:
        /* <DEDUP_REMOVED lines=13> */
.L_x_248:
[----:B------:R-:W-:Y:S05]  /*b210*/  BSYNC B1 ;  /* 0x0000000000017941 */ /* 0x000fea0003800000 */
.L_x_247:
        /* <DEDUP_REMOVED lines=13> */
.L_x_250:
[----:B------:R-:W-:Y:S05]  /*b2f0*/  BSYNC B1 ;  /* 0x0000000000017941 */ /* 0x000fea0003800000 */
.L_x_249:
        /* <DEDUP_REMOVED lines=13> */
.L_x_252:
[----:B------:R-:W-:Y:S05]  /*b3d0*/  BSYNC B1 ;  /* 0x0000000000017941 */ /* 0x000fea0003800000 */
.L_x_251:
        /* <DEDUP_REMOVED lines=13> */
.L_x_254:
[----:B------:R-:W-:Y:S05]  /*b4b0*/  BSYNC B1 ;  /* 0x0000000000017941 */ /* 0x000fea0003800000 */
.L_x_253:
        /* <DEDUP_REMOVED lines=13> */
.L_x_256:
[----:B------:R-:W-:Y:S05]  /*b590*/  BSYNC B1 ;  /* 0x0000000000017941 */ /* 0x000fea0003800000 */
.L_x_255:
        /* <DEDUP_REMOVED lines=13> */
.L_x_258:
[----:B------:R-:W-:Y:S05]  /*b670*/  BSYNC B1 ;  /* 0x0000000000017941 */ /* 0x000fea0003800000 */
.L_x_257:
        /* <DEDUP_REMOVED lines=13> */
.L_x_260:
[----:B------:R-:W-:Y:S05]  /*b750*/  BSYNC B1 ;  /* 0x0000000000017941 */ /* 0x000fea0003800000 */
.L_x_259:
        /* <DEDUP_REMOVED lines=13> */
.L_x_262:
[----:B------:R-:W-:Y:S05]  /*b830*/  BSYNC B1 ;  /* 0x0000000000017941 */ /* 0x000fea0003800000 */
.L_x_261:
        /* <DEDUP_REMOVED lines=13> */
.L_x_264:
[----:B------:R-:W-:Y:S05]  /*b910*/  BSYNC B1 ;  /* 0x0000000000017941 */ /* 0x000fea0003800000 */
.L_x_263:
        /* <DEDUP_REMOVED lines=13> */
.L_x_266:
[----:B------:R-:W-:Y:S05]  /*b9f0*/  BSYNC B1 ;  /* 0x0000000000017941 */ /* 0x000fea0003800000 */
.L_x_265:
        /* <DEDUP_REMOVED lines=13> */
.L_x_268:
[----:B------:R-:W-:Y:S05]  /*bad0*/  BSYNC B1 ;  /* 0x0000000000017941 */ /* 0x000fea0003800000 */
.L_x_267:
        /* <DEDUP_REMOVED lines=13> */
.L_x_270:
[----:B------:R-:W-:Y:S05]  /*bbb0*/  BSYNC B1 ;  /* 0x0000000000017941 */ /* 0x000fea0003800000 */
.L_x_269:
        /* <DEDUP_REMOVED lines=13> */
.L_x_272:
[----:B------:R-:W-:Y:S05]  /*bc90*/  BSYNC B1 ;  /* 0x0000000000017941 */ /* 0x000fea0003800000 */
.L_x_271:
        /* <DEDUP_REMOVED lines=13> */
.L_x_274:
[----:B------:R-:W-:Y:S05]  /*bd70*/  BSYNC B1 ;  /* 0x0000000000017941 */ /* 0x000fea0003800000 */
.L_x_273:
        /* <DEDUP_REMOVED lines=13> */
.L_x_276:
[----:B------:R-:W-:Y:S05]  /*be50*/  BSYNC B1 ;  /* 0x0000000000017941 */ /* 0x000fea0003800000 */
.L_x_275:
        /* <DEDUP_REMOVED lines=13> */
.L_x_278:
[----:B------:R-:W-:Y:S05]  /*bf30*/  BSYNC B1 ;  /* 0x0000000000017941 */ /* 0x000fea0003800000 */
.L_x_277:
        /* <DEDUP_REMOVED lines=13> */
.L_x_280:
[----:B------:R-:W-:Y:S05]  /*c010*/  BSYNC B1 ;  /* 0x0000000000017941 */ /* 0x000fea0003800000 */
.L_x_279:
        /* <DEDUP_REMOVED lines=13> */
.L_x_282:
[----:B------:R-:W-:Y:S05]  /*c0f0*/  BSYNC B1 ;  /* 0x0000000000017941 */ /* 0x000fea0003800000 */
.L_x_281:
        /* <DEDUP_REMOVED lines=13> */
.L_x_284:
[----:B------:R-:W-:Y:S05]  /*c1d0*/  BSYNC B1 ;  /* 0x0000000000017941 */ /* 0x000fea0003800000 */
.L_x_283:
        /* <DEDUP_REMOVED lines=13> */
.L_x_286:
[----:B------:R-:W-:Y:S05]  /*c2b0*/  BSYNC B1 ;  /* 0x0000000000017941 */ /* 0x000fea0003800000 */
.L_x_285:
        /* <DEDUP_REMOVED lines=13> */
.L_x_288:
[----:B------:R-:W-:Y:S05]  /*c390*/  BSYNC B1 ;  /* 0x0000000000017941 */ /* 0x000fea0003800000 */
.L_x_287:
        /* <DEDUP_REMOVED lines=13> */
.L_x_290:
[----:B------:R-:W-:Y:S05]  /*c470*/  BSYNC B1 ;  /* 0x0000000000017941 */ /* 0x000fea0003800000 */
.L_x_289:
        /* <DEDUP_REMOVED lines=13> */
.L_x_292:
[----:B------:R-:W-:Y:S05]  /*c550*/  BSYNC B1 ;  /* 0x0000000000017941 */ /* 0x000fea0003800000 */
.L_x_291:
        /* <DEDUP_REMOVED lines=13> */
.L_x_294:
[----:B------:R-:W-:Y:S05]  /*c630*/  BSYNC B1 ;  /* 0x0000000000017941 */ /* 0x000fea0003800000 */
.L_x_293:
        /* <DEDUP_REMOVED lines=13> */
.L_x_296:
[----:B------:R-:W-:Y:S05]  /*c710*/  BSYNC B1 ;  /* 0x0000000000017941 */ /* 0x000fea0003800000 */
.L_x_295:
[----:B------:R-:W-:Y:S05]  /*c720*/  @P1 BRA `(.L_x_297) ;  /* 0x0000002000a41947 */ /* 0x000fea0003800000 */
[----:B------:R-:W2:Y:S01]  /*c730*/  LDL.LU R2, [R1+0x74] ;  /* 0x0000740001027983 */ /* 0x000ea20000300800 */
[----:B-----5:R-:W-:-:S04]  /*c740*/  LOP3.LUT R0, R0, 0xff, RZ, 0xc0, !PT ;  /* 0x000000ff00007812 */ /* 0x020fc800078ec0ff */
[----:B------:R-:W-:-:S05]  /*c750*/  F2FP.F16.E5M2.UNPACK_B R0, R0 ;  /* 0x00000000ff00723e */ /* 0x000fca00020004ff */
[----:B------:R-:W-:-:S05]  /*c760*/  HADD2.F32 R0, -RZ, R0.H0_H0 ;  /* 0x20000000ff007230 */ /* 0x000fca0000004100 */
[----:B------:R-:W-:-:S04]  /*c770*/  FMUL R0, R0, UR25 ;  /* 0x0000001900007c20 */ /* 0x000fc80008400000 */
[----:B--2---:R-:W-:-:S05]  /*c780*/  FFMA R0, R2, UR24, R0 ;  /* 0x0000001802007c23 */ /* 0x004fca0008000000 */
[----:B0-----:R-:W-:-:S05]  /*c790*/  F2FP.SATFINITE.E5M2.F32.PACK_AB_MERGE_C R3, RZ, R0, RZ ;  /* 0x00000000ff03723e */ /* 0x001fca00048060ff */
[----:B------:R0:W-:Y:S01]  /*c7a0*/  STG.E.U8 desc[UR22][R26.64+0xf9], R3 ;  /* 0x0000f9031a007986 */ /* 0x0001e2000c101116 */
[----:B------:R-:W-:Y:S05]  /*c7b0*/  BRA `(.L_x_297) ;  /* 0x0000002000807947 */ /* 0x000fea0003800000 */
.L_x_40:
[C---:B------:R-:W-:Y:S01]  /*c7c0*/  ISETP.GE.AND P1, PT, R39.reuse, 0x1, PT ;  /* 0x000000012700780c */ /* 0x040fe20003f26270 */
[----:B------:R-:W-:Y:S01]  /*c7d0*/  FMUL R226, R226, UR24 ;  /* 0x00000018e2e27c20 */ /* 0x000fe20008400000 */
[----:B------:R-:W2:Y:S01]  /*c7e0*/  LDL.LU R227, [R1+0x10] ;  /* 0x0000100001e37983 */ /* 0x000ea20000300800 */
[----:B------:R-:W-:Y:S01]  /*c7f0*/  ISETP.GE.AND P0, PT, R39, 0x9, PT ;  /* 0x000000092700780c */ /* 0x000fe20003f06270 */
[----:B------:R-:W-:Y:S01]  /*c800*/  FMUL R225, R225, UR24 ;  /* 0x00000018e1e17c20 */ /* 0x000fe20008400000 */
[C---:B------:R-:W-:Y:S02]  /*c810*/  ISETP.LT.OR P4, PT, R34.reuse, 0x1, !P1 ;  /* 0x000000012200780c */ /* 0x040fe40004f81670 */
[C---:B------:R-:W-:Y:S02]  /*c820*/  ISETP.LT.OR P5, PT, R34.reuse, 0x2, !P1 ;  /* 0x000000022200780c */ /* 0x040fe40004fa1670 */
[----:B------:R-:W-:Y:S02]  /*c830*/  F2FP.SATFINITE.E5M2.F32.PACK_AB_MERGE_C R29, RZ, R226, RZ ;  /* 0x000000e2ff1d723e */ /* 0x000fe400048060ff */
[----:B------:R-:W-:Y:S01]  /*c840*/  ISETP.LT.OR P3, PT, R34, 0x1, !P0 ;  /* 0x000000012200780c */ /* 0x000fe20004761670 */
[----:B------:R-:W-:Y:S01]  /*c850*/  FMUL R224, R224, UR24 ;  /* 0x00000018e0e07c20 */ /* 0x000fe20008400000 */
[----:B------:R-:W-:Y:S01]  /*c860*/  ISETP.LT.OR P6, PT, R34, 0xa, !P1 ;  /* 0x0000000a2200780c */ /* 0x000fe20004fc1670 */
[----:B------:R-:W-:Y:S01]  /*c870*/  FMUL R223, R223, UR24 ;  /* 0x00000018dfdf7c20 */ /* 0x000fe20008400000 */
[----:B------:R-:W-:Y:S01]  /*c880*/  F2FP.SATFINITE.E5M2.F32.PACK_AB_MERGE_C R225, RZ, R225, RZ ;  /* 0x000000e1ffe1723e */ /* 0x000fe200048060ff */
[----:B------:R-:W-:Y:S01]  /*c890*/  FMUL R221, R221, UR24 ;  /* 0x00000018dddd7c20 */ /* 0x000fe20008400000 */
[----:B------:R-:W-:Y:S01]  /*c8a0*/  FMUL R222, R222, UR24 ;  /* 0x00000018dede7c20 */ /* 0x000fe20008400000 */
[----:B------:R0:W-:Y:S01]  /*c8b0*/  @!P4 STG.E.U8 desc[UR22][R24.64], R29 ;  /* 0x0000001d1800c986 */ /* 0x0001e2000c101116 */
[----:B------:R-:W-:-:S02]  /*c8c0*/  ISETP.LT.OR P4, PT, R34, 0x2, !P0 ;  /* 0x000000022200780c */ /* 0x000fc40004781670 */
[----:B------:R-:W-:Y:S01]  /*c8d0*/  F2FP.SATFINITE.E5M2.F32.PACK_AB_MERGE_C R31, RZ, R224, RZ ;  /* 0x000000e0ff1f723e */ /* 0x000fe200048060ff */
[----:B------:R3:W-:Y:S01]  /*c8e0*/  @!P5 STG.E.U8 desc[UR22][R24.64+0x1], R225 ;  /* 0x000001e11800d986 */ /* 0x0007e2000c101116 */
[----:B------:R-:W-:Y:S02]  /*c8f0*/  ISETP.LT.OR P5, PT, R34, 0x9, !P1 ;  /* 0x000000092200780c */ /* 0x000fe40004fa1670 */
[----:B------:R-:W-:Y:S01]  /*c900*/  F2FP.SATFINITE.E5M2.F32.PACK_AB_MERGE_C R223, RZ, R223, RZ ;  /* 0x000000dfffdf723e */ /* 0x000fe200048060ff */
[----:B------:R-:W-:Y:S01]  /*c910*/  FMUL R220, R220, UR24 ;  /* 0x00000018dcdc7c20 */ /* 0x000fe20008400000 */
[----:B------:R-:W-:Y:S01]  /*c920*/  F2FP.SATFINITE.E5M2.F32.PACK_AB_MERGE_C R221, RZ, R221, RZ ;  /* 0x000000ddffdd723e */ /* 0x000fe200048060ff */
[----:B------:R-:W-:Y:S01]  /*c930*/  @!P3 STG.E.U8 desc[UR22][R26.64], R31 ;  /* 0x0000001f1a00b986 */ /* 0x000fe2000c101116 */
[----:B------:R-:W-:-:S03]  /*c940*/  ISETP.LT.OR P3, PT, R34, 0x9, !P0 ;  /* 0x000000092200780c */ /* 0x000fc60004761670 */
[----:B------:R-:W-:Y:S01]  /*c950*/  @!P4 STG.E.U8 desc[UR22][R26.64+0x1], R223 ;  /* 0x000001df1a00c986 */ /* 0x000fe2000c101116 */
[----:B------:R-:W-:-:S03]  /*c960*/  ISETP.LT.OR P4, PT, R34, 0xa, !P0 ;  /* 0x0000000a2200780c */ /* 0x000fc60004781670 */
[----:B------:R-:W-:Y:S01]  /*c970*/  @!P6 STG.E.U8 desc[UR22][R24.64+0x9], R221 ;  /* 0x000009dd1800e986 */ /* 0x000fe2000c101116 */
[C---:B------:R-:W-:Y:S01]  /*c980*/  ISETP.LT.OR P6, PT, R34.reuse, 0x12, !P1 ;  /* 0x000000122200780c */ /* 0x040fe20004fc1670 */
[----:B------:R-:W-:Y:S01]  /*c990*/  FMUL R219, R219, UR24 ;  /* 0x00000018dbdb7c20 */ /* 0x000fe20008400000 */
[----:B0-----:R-:W-:Y:S01]  /*c9a0*/  F2FP.SATFINITE.E5M2.F32.PACK_AB_MERGE_C R29, RZ, R222, RZ ;  /* 0x000000deff1d723e */ /* 0x001fe200048060ff */
[----:B------:R-:W-:Y:S01]  /*c9b0*/  FMUL R217, R217, UR24 ;  /* 0x00000018d9d97c20 */ /* 0x000fe20008400000 */
[----:B------:R-:W4:Y:S01]  /*c9c0*/  LDL.LU R226, [R1+0xc] ;  /* 0x00000c0001e27983 */ /* 0x000f220000300800 */
[----:B------:R-:W-:Y:S02]  /*c9d0*/  F2FP.SATFINITE.E5M2.F32.PACK_AB_MERGE_C R33, RZ, R220, RZ ;  /* 0x000000dcff21723e */ /* 0x000fe400048060ff */
[----:B------:R-:W-:Y:S01]  /*c9e0*/  F2FP.SATFINITE.E5M2.F32.PACK_AB_MERGE_C R219, RZ, R219, RZ ;  /* 0x000000dbffdb723e */ /* 0x000fe200048060ff */
[----:B------:R0:W-:Y:S01]  /*c9f0*/  @!P5 STG.E.U8 desc[UR22][R24.64+0x8], R29 ;  /* 0x0000081d1800d986 */ /* 0x0001e2000c101116 */
[----:B------:R-:W-:-:S02]  /*ca00*/  ISETP.LT.OR P5, PT, R34, 0x11, !P1 ;  /* 0x000000112200780c */ /* 0x000fc40004fa1670 */
[----:B------:R-:W-:Y:S01]  /*ca10*/  F2FP.SATFINITE.E5M2.F32.PACK_AB_MERGE_C R217, RZ, R217, RZ ;  /* 0x000000d9ffd9723e */ /* 0x000fe200048060ff */
[----:B---3--:R-:W3:Y:S01]  /*ca20*/  LDL.LU R225, [R1+0x8] ;  /* 0x0000080001e17983 */ /* 0x008ee20000300800 */
[----:B------:R-:W-:-:S03]  /*ca30*/  FMUL R218, R218, UR24 ;  /* 0x00000018dada7c20 */ /* 0x000fc60008400000 */
[----:B------:R-:W4:Y:S04]  /*ca40*/  LDL.LU R224, [R1+0x4] ;  /* 0x0000040001e07983 */ /* 0x000f280000300800 */
[----:B------:R-:W3:Y:S01]  /*ca50*/  LDL.LU R222, [R1] ;  /* 0x0000000001de7983 */ /* 0x000ee20000300800 */
[----:B0-----:R-:W-:Y:S01]  /*ca60*/  F2FP.SATFINITE.E5M2.F32.PACK_AB_MERGE_C R29, RZ, R218, RZ ;  /* 0x000000daff1d723e */ /* 0x001fe200048060ff */
[----:B------:R-:W-:Y:S01]  /*ca70*/  FMUL R216, R216, UR24 ;  /* 0x00000018d8d87c20 */ /* 0x000fe20008400000 */
[----:B------:R-:W-:Y:S01]  /*ca80*/  FMUL R215, R215, UR24 ;  /* 0x00000018d7d77c20 */ /* 0x000fe20008400000 */
[----:B------:R0:W-:Y:S01]  /*ca90*/  @!P3 STG.E.U8 desc[UR22][R26.64+0x8], R33 ;  /* 0x000008211a00b986 */ /* 0x0001e2000c101116 */
[C---:B------:R-:W-:Y:S01]  /*caa0*/  ISETP.LT.OR P3, PT, R34.reuse, 0x11, !P0 ;  /* 0x000000112200780c */ /* 0x040fe20004761670 */
[----:B------:R-:W-:Y:S01]  /*cab0*/  FMUL R213, R213, UR24 ;  /* 0x00000018d5d57c20 */ /* 0x000fe20008400000 */
[----:B------:R-:W-:Y:S01]  /*cac0*/  F2FP.SATFINITE.E5M2.F32.PACK_AB_MERGE_C R31, RZ, R216, RZ ;  /* 0x000000d8ff1f723e */ /* 0x000fe200048060ff */
[----:B------:R-:W-:Y:S01]  /*cad0*/  @!P4 STG.E.U8 desc[UR22][R26.64+0x9], R219 ;  /* 0x000009db1a00c986 */ /* 0x000fe2000c101116 */
[----:B------:R-:W-:Y:S01]  /*cae0*/  ISETP.LT.OR P4, PT, R34, 0x12, !P0 ;  /* 0x000000122200780c */ /* 0x000fe20004781670 */
[----:B------:R-:W-:Y:S01]  /*caf0*/  FMUL R214, R214, UR24 ;  /* 0x00000018d6d67c20 */ /* 0x000fe20008400000 */
[----:B------:R-:W-:Y:S01]  /*cb00*/  F2FP.SATFINITE.E5M2.F32.PACK_AB_MERGE_C R215, RZ, R215, RZ ;  /* 0x000000d7ffd7723e */ /* 0x000fe200048060ff */
[----:B------:R-:W-:Y:S01]  /*cb10*/  @!P6 STG.E.U8 desc[UR22][R24.64+0x11], R217 ;  /* 0x000011d91800e986 */ /* 0x000fe2000c101116 */
[----:B------:R-:W-:Y:S01]  /*cb20*/  ISETP.LT.OR P6, PT, R34, 0x1a, !P1 ;  /* 0x0000001a2200780c */ /* 0x000fe20004fc1670 */
[----:B------:R-:W-:Y:S01]  /*cb30*/  FMUL R212, R212, UR24 ;  /* 0x00000018d4d47c20 */ /* 0x000fe20008400000 */
[----:B------:R-:W-:Y:S01]  /*cb40*/  F2FP.SATFINITE.E5M2.F32.PACK_AB_MERGE_C R213, RZ, R213, RZ ;  /* 0x000000d5ffd5723e */ /* 0x000fe200048060ff */
[----:B------:R1:W-:Y:S01]  /*cb50*/  @!P5 STG.E.U8 desc[UR22][R24.64+0x10], R29 ;  /* 0x0000101d1800d986 */ /* 0x0003e2000c101116 */
[C---:B------:R-:W-:Y:S01]  /*cb60*/  ISETP.LT.OR P5, PT, R34.reuse, 0x19, !P1 ;  /* 0x000000192200780c */ /* 0x040fe20004fa1670 */
[----:B------:R-:W-:Y:S01]  /*cb70*/  FMUL R211, R211, UR24 ;  /* 0x00000018d3d37c20 */ /* 0x000fe20008400000 */
[----:B------:R-:W-:Y:S01]  /*cb80*/  FMUL R209, R209, UR24 ;  /* 0x00000018d1d17c20 */ /* 0x000fe20008400000 */
[----:B------:R1:W-:Y:S01]  /*cb90*/  @!P3 STG.E.U8 desc[UR22][R26.64+0x10], R31 ;  /* 0x0000101f1a00b986 */ /* 0x0003e2000c101116 */
[----:B------:R-:W-:Y:S01]  /*cba0*/  ISETP.LT.OR P3, PT, R34, 0x19, !P0 ;  /* 0x000000192200780c */ /* 0x000fe20004761670 */
[----:B------:R-:W-:Y:S01]  /*cbb0*/  FMUL R210, R210, UR24 ;  /* 0x00000018d2d27c20 */ /* 0x000fe20008400000 */
[----:B0-----:R-:W-:Y:S01]  /*cbc0*/  F2FP.SATFINITE.E5M2.F32.PACK_AB_MERGE_C R33, RZ, R212, RZ ;  /* 0x000000d4ff21723e */ /* 0x001fe200048060ff */
[----:B------:R-:W-:Y:S01]  /*cbd0*/  @!P4 STG.E.U8 desc[UR22][R26.64+0x11], R215 ;  /* 0x000011d71a00c986 */ /* 0x000fe2000c101116 */
[----:B------:R-:W-:Y:S01]  /*cbe0*/  ISETP.LT.OR P4, PT, R34, 0x1a, !P0 ;  /* 0x0000001a2200780c */ /* 0x000fe20004781670 */
[----:B------:R-:W-:Y:S01]  /*cbf0*/  FMUL R208, R208, UR24 ;  /* 0x00000018d0d07c20 */ /* 0x000fe20008400000 */
[----:B------:R-:W-:Y:S01]  /*cc00*/  F2FP.SATFINITE.E5M2.F32.PACK_AB_MERGE_C R211, RZ, R211, RZ ;  /* 0x000000d3ffd3723e */ /* 0x000fe200048060ff */
[----:B------:R-:W-:Y:S01]  /*cc10*/  @!P6 STG.E.U8 desc[UR22][R24.64+0x19], R213 ;  /* 0x000019d51800e986 */ /* 0x000fe2000c101116 */
[----:B------:R-:W-:Y:S01]  /*cc20*/  ISETP.LT.OR P6, PT, R34, 0x22, !P1 ;  /* 0x000000222200780c */ /* 0x000fe20004fc1670 */
[----:B------:R-:W-:Y:S01]  /*cc30*/  FMUL R207, R207, UR24 ;  /* 0x00000018cfcf7c20 */ /* 0x000fe20008400000 */
[----:B-1----:R-:W-:Y:S01]  /*cc40*/  F2FP.SATFINITE.E5M2.F32.PACK_AB_MERGE_C R29, RZ, R214, RZ ;  /* 0x000000d6ff1d723e */ /* 0x002fe200048060ff */
[----:B------:R-:W-:Y:S01]  /*cc50*/  FMUL R205, R205, UR24 ;  /* 0x00000018cdcd7c20 */ /* 0x000fe20008400000 */
[----:B------:R-:W-:Y:S01]  /*cc60*/  F2FP.SATFINITE.E5M2.F32.PACK_AB_MERGE_C R209, RZ, R209, RZ ;  /* 0x000000d1ffd1723e */ /* 0x000fe200048060ff */
[----:B------:R-:W-:Y:S01]  /*cc70*/  FMUL R206, R206, UR24 ;  /* 0x00000018cece7c20 */ /* 0x000fe20008400000 */
[----:B------:R-:W-:Y:S01]  /*cc80*/  F2FP.SATFINITE.E5M2.F32.PACK_AB_MERGE_C R31, RZ, R208, RZ ;  /* 0x000000d0ff1f723e */ /* 0x000fe200048060ff */
[----:B------:R0:W-:Y:S01]  /*cc90*/  @!P5 STG.E.U8 desc[UR22][R24.64+0x18], R29 ;  /* 0x0000181d1800d986 */ /* 0x0001e2000c101116 */
[----:B------:R-:W-:Y:S01]  /*cca0*/  ISETP.LT.OR P5, PT, R34, 0x21, !P1 ;  /* 0x000000212200780c */ /* 0x000fe20004fa1670 */
[----:B------:R-:W-:Y:S01]  /*ccb0*/  FMUL R204, R204, UR24 ;  /* 0x00000018cccc7c20 */ /* 0x000fe20008400000 */
[----:B------:R-:W-:Y:S01]  /*ccc0*/  F2FP.SATFINITE.E5M2.F32.PACK_AB_MERGE_C R207, RZ, R207, RZ ;  /* 0x000000cfffcf723e */ /* 0x000fe200048060ff */
[----:B------:R1:W-:Y:S01]  /*ccd0*/  @!P3 STG.E.U8 desc[UR22][R26.64+0x18], R33 ;  /* 0x000018211a00b986 */ /* 0x0003e2000c101116 */
[C---:B------:R-:W-:Y:S01]  /*cce0*/  ISETP.LT.OR P3, PT, R34.reuse, 0x21, !P0 ;  /* 0x000000212200780c */ /* 0x040fe20004761670 */
[----:B------:R-:W-:Y:S01]  /*ccf0*/  FMUL R203, R203, UR24 ;  /* 0x00000018cbcb7c20 */ /* 0x000fe20008400000 */
[----:B------:R-:W-:Y:S01]  /*cd00*/  F2FP.SATFINITE.E5M2.F32.PACK_AB_MERGE_C R205, RZ, R205, RZ ;  /* 0x000000cdffcd723e */ /* 0x000fe200048060ff */
[----:B------:R-:W-:Y:S01]  /*cd10*/  @!P4 STG.E.U8 desc[UR22][R26.64+0x19], R211 ;  /* 0x000019d31a00c986 */ /* 0x000fe2000c101116 */
[C---:B------:R-:W-:Y:S01]  /*cd20*/  ISETP.LT.OR P4, PT, R34.reuse, 0x22, !P0 ;  /* 0x000000222200780c */ /* 0x040fe20004781670 */
[----:B------:R-:W-:Y:S01]  /*cd30*/  FMUL R201, R201, UR24 ;  /* 0x00000018c9c97c20 */ /* 0x000fe20008400000 */
[----:B------:R-:W-:Y:S01]  /*cd40*/  F2FP.SATFINITE.E5M2.F32.PACK_AB_MERGE_C R203, RZ, R203, RZ ;  /* 0x000000cbffcb723e */ /* 0x000fe200048060ff */
[----:B------:R-:W-:Y:S01]  /*cd50*/  @!P6 STG.E.U8 desc[UR22][R24.64+0x21], R209 ;  /* 0x000021d11800e986 */ /* 0x000fe2000c101116 */
[----:B------:R-:W-:Y:S01]  /*cd60*/  ISETP.LT.OR P6, PT, R34, 0x2a, !P1 ;  /* 0x0000002a2200780c */ /* 0x000fe20004fc1670 */
[----:B------:R-:W-:Y:S01]  /*cd70*/  FMUL R202, R202, UR24 ;  /* 0x00000018caca7c20 */ /* 0x000fe20008400000 */
[----:B0-----:R-:W-:Y:S01]  /*cd80*/  F2FP.SATFINITE.E5M2.F32.PACK_AB_MERGE_C R29, RZ, R210, RZ ;  /* 0x000000d2ff1d723e */ /* 0x001fe200048060ff */
[----:B------:R-:W-:Y:S01]  /*cd90*/  FMUL R200, R200, UR24 ;  /* 0x00000018c8c87c20 */ /* 0x000fe20008400000 */
[----:B-1----:R-:W-:Y:S01]  /*cda0*/  F2FP.SATFINITE.E5M2.F32.PACK_AB_MERGE_C R33, RZ, R204, RZ ;  /* 0x000000ccff21723e */ /* 0x002fe200048060ff */
[----:B------:R-:W-:Y:S01]  /*cdb0*/  FMUL R199, R199, UR24 ;  /* 0x00000018c7c77c20 */ /* 0x000fe20008400000 */
[----:B------:R-:W-:Y:S01]  /*cdc0*/  F2FP.SATFINITE.E5M2.F32.PACK_AB_MERGE_C R201, RZ, R201, RZ ;  /* 0x000000c9ffc9723e */ /* 0x000fe200048060ff */
[----:B------:R0:W-:Y:S01]  /*cdd0*/  @!P5 STG.E.U8 desc[UR22][R24.64+0x20], R29 ;  /* 0x0000201d1800d986 */ /* 0x0001e2000c101116 */
[C---:B------:R-:W-:Y:S01]  /*cde0*/  ISETP.LT.OR P5, PT, R34.reuse, 0x29, !P1 ;  /* 0x000000292200780c */ /* 0x040fe20004fa1670 */
[----:B------:R-:W-:Y:S01]  /*cdf0*/  FMUL R197, R197, UR24 ;  /* 0x00000018c5c57c20 */ /* 0x000fe20008400000 */
[----:B------:R-:W-:Y:S01]  /*ce00*/  F2FP.SATFINITE.E5M2.F32.PACK_AB_MERGE_C R199, RZ, R199, RZ ;  /* 0x000000c7ffc7723e */ /* 0x000fe200048060ff */
[----:B------:R1:W-:Y:S01]  /*ce10*/  @!P3 STG.E.U8 desc[UR22][R26.64+0x20], R31 ;  /* 0x0000201f1a00b986 */ /* 0x0003e2000c101116 */
[----:B------:R-:W-:Y:S01]  /*ce20*/  ISETP.LT.OR P3, PT, R34, 0x29, !P0 ;  /* 0x000000292200780c */ /* 0x000fe20004761670 */
[----:B------:R-:W-:Y:S01]  /*ce30*/  FMUL R198, R198, UR24 ;  /* 0x00000018c6c67c20 */ /* 0x000fe20008400000 */
[----:B------:R-:W-:Y:S01]  /*ce40*/  F2FP.SATFINITE.E5M2.F32.PACK_AB_MERGE_C R197, RZ, R197, RZ ;  /* 0x000000c5ffc5723e */ /* 0x000fe200048060ff */
[----:B------:R-:W-:Y:S01]  /*ce50*/  @!P4 STG.E.U8 desc[UR22][R26.64+0x21], R207 ;  /* 0x000021cf1a00c986 */ /* 0x000fe2000c101116 */
[----:B------:R-:W-:Y:S01]  /*ce60*/  ISETP.LT.OR P4, PT, R34, 0x2a, !P0 ;  /* 0x0000002a2200780c */ /* 0x000fe20004781670 */
[----:B------:R-:W-:Y:S01]  /*ce70*/  FMUL R196, R196, UR24 ;  /* 0x00000018c4c47c20 */ /* 0x000fe20008400000 */
[----:B------:R-:W-:Y:S01]  /*ce80*/  FMUL R195, R195, UR24 ;  /* 0x00000018c3c37c20 */ /* 0x000fe20008400000 */
        /* <DEDUP_REMOVED lines=27> */
[----:B------:R-:W-:Y:S01]  /*d040*/  FMUL R186, R186, UR24 ;  /* 0x00000018baba7c20 */ /* 0x000fe20008400000 */
        /* <DEDUP_REMOVED lines=154> */
[----:B-----5:R-:W-:Y:S01]  /*d9f0*/  FMUL R5, R5, UR24 ;  /* 0x0000001805057c20 */ /* 0x020fe20008400000 */
[----:B0-----:R-:W-:Y:S01]  /*da00*/  F2FP.SATFINITE.E5M2.F32.PACK_AB_MERGE_C R29, RZ, R170, RZ ;  /* 0x000000aaff1d723e */ /* 0x001fe200048060ff */
[----:B------:R-:W-:Y:S01]  /*da10*/  FMUL R0, R0, UR24 ;  /* 0x0000001800007c20 */ /* 0x000fe20008400000 */
[----:B-1----:R-:W-:Y:S01]  /*da20*/  F2FP.SATFINITE.E5M2.F32.PACK_AB_MERGE_C R33, RZ, R164, RZ ;  /* 0x000000a4ff21723e */ /* 0x002fe200048060ff */
[----:B------:R-:W-:Y:S01]  /*da30*/  FMUL R6, R6, UR24 ;  /* 0x0000001806067c20 */ /* 0x000fe20008400000 */
[----:B------:R-:W-:Y:S01]  /*da40*/  F2FP.SATFINITE.E5M2.F32.PACK_AB_MERGE_C R7, RZ, R7, RZ ;  /* 0x00000007ff07723e */ /* 0x000fe200048060ff */
[----:B------:R0:W-:Y:S01]  /*da50*/  @!P5 STG.E.U8 desc[UR22][R24.64+0x70], R29 ;  /* 0x0000701d1800d986 */ /* 0x0001e2000c101116 */
[----:B------:R-:W-:Y:S01]  /*da60*/  ISETP.LT.OR P5, PT, R34, 0x79, !P1 ;  /* 0x000000792200780c */ /* 0x000fe20004fa1670 */
[----:B------:R-:W-:Y:S01]  /*da70*/  FMUL R2, R2, UR24 ;  /* 0x0000001802027c20 */ /* 0x000fe20008400000 */
[----:B------:R-:W-:Y:S01]  /*da80*/  F2FP.SATFINITE.E5M2.F32.PACK_AB_MERGE_C R5, RZ, R5, RZ ;  /* 0x00000005ff05723e */ /* 0x000fe200048060ff */
[----:B------:R1:W-:Y:S01]  /*da90*/  @!P3 STG.E.U8 desc[UR22][R26.64+0x70], R31 ;  /* 0x0000701f1a00b986 */ /* 0x0003e2000c101116 */
[----:B------:R-:W-:Y:S01]  /*daa0*/  ISETP.LT.OR P3, PT, R34, 0x79, !P0 ;  /* 0x000000792200780c */ /* 0x000fe20004761670 */
[----:B------:R-:W-:Y:S01]  /*dab0*/  FMUL R3, R3, UR24 ;  /* 0x0000001803037c20 */ /* 0x000fe20008400000 */
[----:B------:R-:W-:Y:S01]  /*dac0*/  FMUL R4, R4, UR24 ;  /* 0x0000001804047c20 */ /* 0x000fe20008400000 */
[----:B------:R-:W-:Y:S01]  /*dad0*/  @!P4 STG.E.U8 desc[UR22][R26.64+0x71], R167 ;  /* 0x000071a71a00c986 */ /* 0x000fe2000c101116 */
[----:B------:R-:W-:-:S03]  /*dae0*/  ISETP.LT.OR P4, PT, R34, 0x7a, !P0 ;  /* 0x0000007a2200780c */ /* 0x000fc60004781670 */
[----:B------:R-:W-:Y:S01]  /*daf0*/  @!P6 STG.E.U8 desc[UR22][R24.64+0x79], R165 ;  /* 0x000079a51800e986 */ /* 0x000fe2000c101116 */
[----:B------:R-:W-:Y:S02]  /*db00*/  ISETP.LT.OR P6, PT, R34, 0x82, !P1 ;  /* 0x000000822200780c */ /* 0x000fe40004fc1670 */
[----:B0-----:R-:W-:Y:S01]  /*db10*/  F2FP.SATFINITE.E5M2.F32.PACK_AB_MERGE_C R29, RZ, R166, RZ ;  /* 0x000000a6ff1d723e */ /* 0x001fe200048060ff */
[----:B------:R-:W4:Y:S01]  /*db20*/  LDL.LU R220, [R1+0x14] ;  /* 0x0000140001dc7983 */ /* 0x000f220000300800 */
[----:B-1----:R-:W-:-:S03]  /*db30*/  F2FP.SATFINITE.E5M2.F32.PACK_AB_MERGE_C R31, RZ, R160, RZ ;  /* 0x000000a0ff1f723e */ /* 0x002fc600048060ff */
[----:B------:R0:W-:Y:S01]  /*db40*/  @!P5 STG.E.U8 desc[UR22][R24.64+0x78], R29 ;  /* 0x0000781d1800d986 */ /* 0x0001e2000c101116 */
[----:B------:R-:W-:-:S03]  /*db50*/  ISETP.LT.OR P5, PT, R34, 0x81, !P1 ;  /* 0x000000812200780c */ /* 0x000fc60004fa1670 */
[----:B------:R1:W-:Y:S01]  /*db60*/  @!P3 STG.E.U8 desc[UR22][R26.64+0x78], R33 ;  /* 0x000078211a00b986 */ /* 0x0003e2000c101116 */
[----:B------:R-:W-:-:S03]  /*db70*/  ISETP.LT.OR P3, PT, R34, 0x81, !P0 ;  /* 0x000000812200780c */ /* 0x000fc60004761670 */
        /* <DEDUP_REMOVED lines=26> */
[----:B0-----:R-:W-:Y:S02]  /*dd20*/  F2FP.SATFINITE.E5M2.F32.PACK_AB_MERGE_C R29, RZ, R154, RZ ;  /* 0x0000009aff1d723e */ /* 0x001fe400048060ff */
[----:B-1----:R-:W-:-:S03]  /*dd30*/  F2FP.SATFINITE.E5M2.F32.PACK_AB_MERGE_C R33, RZ, R20, RZ ;  /* 0x00000014ff21723e */ /* 0x002fc600048060ff */
[----:B------:R0:W-:Y:S01]  /*dd40*/  @!P5 STG.E.U8 desc[UR22][R24.64+0x90], R29 ;  /* 0x0000901d1800d986 */ /* 0x0001e2000c101116 */
[----:B------:R-:W-:-:S03]  /*dd50*/  ISETP.LT.OR P5, PT, R34, 0x99, !P1 ;  /* 0x000000992200780c */ /* 0x000fc60004fa1670 */
[----:B------:R-:W-:Y:S01]  /*dd60*/  @!P3 STG.E.U8 desc[UR22][R26.64+0x90], R31 ;  /* 0x0000901f1a00b986 */ /* 0x000fe2000c101116 */
[----:B------:R-:W-:-:S03]  /*dd70*/  ISETP.LT.OR P3, PT, R34, 0x99, !P0 ;  /* 0x000000992200780c */ /* 0x000fc60004761670 */
[----:B------:R1:W-:Y:S01]  /*dd80*/  @!P4 STG.E.U8 desc[UR22][R26.64+0x91], R23 ;  /* 0x000091171a00c986 */ /* 0x0003e2000c101116 */
[----:B------:R-:W-:-:S03]  /*dd90*/  ISETP.LT.OR P4, PT, R34, 0x9a, !P0 ;  /* 0x0000009a2200780c */ /* 0x000fc60004781670 */
[----:B------:R2:W-:Y:S01]  /*dda0*/  @!P6 STG.E.U8 desc[UR22][R24.64+0x99], R21 ;  /* 0x000099151800e986 */ /* 0x0005e2000c101116 */
[----:B------:R-:W-:Y:S02]  /*ddb0*/  ISETP.LT.OR P6, PT, R34, 0xa2, !P1 ;  /* 0x000000a22200780c */ /* 0x000fe40004fc1670 */
[----:B0-----:R-:W-:-:S05]  /*ddc0*/  F2FP.SATFINITE.E5M2.F32.PACK_AB_MERGE_C R29, RZ, R22, RZ ;  /* 0x00000016ff1d723e */ /* 0x001fca00048060ff */
[----:B------:R-:W-:Y:S01]  /*ddd0*/  @!P5 STG.E.U8 desc[UR22][R24.64+0x98], R29 ;  /* 0x0000981d1800d986 */ /* 0x000fe2000c101116 */
[C---:B------:R-:W-:Y:S02]  /*dde0*/  ISETP.LT.OR P5, PT, R34.reuse, 0xa1, !P1 ;  /* 0x000000a12200780c */ /* 0x040fe40004fa1670 */
[----:B-1----:R-:W-:Y:S01]  /*ddf0*/  F2FP.SATFINITE.E5M2.F32.PACK_AB_MERGE_C R23, RZ, R18, RZ ;  /* 0x00000012ff17723e */ /* 0x002fe200048060ff */
[----:B------:R-:W-:Y:S01]  /*de00*/  @!P3 STG.E.U8 desc[UR22][R26.64+0x98], R33 ;  /* 0x000098211a00b986 */ /* 0x000fe2000c101116 */
[C---:B------:R-:W-:Y:S02]  /*de10*/  ISETP.LT.OR P3, PT, R34.reuse, 0xa1, !P0 ;  /* 0x000000a12200780c */ /* 0x040fe40004761670 */
[----:B--2---:R-:W-:Y:S01]  /*de20*/  F2FP.SATFINITE.E5M2.F32.PACK_AB_MERGE_C R21, RZ, R16, RZ ;  /* 0x00000010ff15723e */ /* 0x004fe200048060ff */
[----:B------:R0:W-:Y:S01]  /*de30*/  @!P4 STG.E.U8 desc[UR22][R26.64+0x99], R19 ;  /* 0x000099131a00c986 */ /* 0x0001e2000c101116 */
[----:B------:R-:W-:-:S03]  /*de40*/  ISETP.LT.OR P4, PT, R34, 0xa2, !P0 ;  /* 0x000000a22200780c */ /* 0x000fc60004781670 */
[----:B------:R1:W-:Y:S01]  /*de50*/  @!P6 STG.E.U8 desc[UR22][R24.64+0xa1], R17 ;  /* 0x0000a1111800e986 */ /* 0x0003e2000c101116 */
[----:B------:R-:W-:-:S03]  /*de60*/  ISETP.LT.OR P6, PT, R34, 0xaa, !P1 ;  /* 0x000000aa2200780c */ /* 0x000fc60004fc1670 */
[----:B------:R-:W-:Y:S01]  /*de70*/  @!P5 STG.E.U8 desc[UR22][R24.64+0xa0], R23 ;  /* 0x0000a0171800d986 */ /* 0x000fe2000c101116 */
[----:B------:R-:W-:-:S03]  /*de80*/  ISETP.LT.OR P5, PT, R34, 0xa9, !P1 ;  /* 0x000000a92200780c */ /* 0x000fc60004fa1670 */
[----:B------:R-:W-:Y:S01]  /*de90*/  @!P3 STG.E.U8 desc[UR22][R26.64+0xa0], R21 ;  /* 0x0000a0151a00b986 */ /* 0x000fe2000c101116 */
[C---:B------:R-:W-:Y:S02]  /*dea0*/  ISETP.LT.OR P3, PT, R34.reuse, 0xa9, !P0 ;  /* 0x000000a92200780c */ /* 0x040fe40004761670 */
[----:B0-----:R-:W-:Y:S01]  /*deb0*/  F2FP.SATFINITE.E5M2.F32.PACK_AB_MERGE_C R19, RZ, R14, RZ ;  /* 0x0000000eff13723e */ /* 0x001fe200048060ff */
[----:B------:R0:W-:Y:S01]  /*dec0*/  @!P4 STG.E.U8 desc[UR22][R26.64+0xa1], R15 ;  /* 0x0000a10f1a00c986 */ /* 0x0001e2000c101116 */
[C---:B------:R-:W-:Y:S02]  /*ded0*/  ISETP.LT.OR P4, PT, R34.reuse, 0xaa, !P0 ;  /* 0x000000aa2200780c */ /* 0x040fe40004781670 */
[----:B-1----:R-:W-:Y:S01]  /*dee0*/  F2FP.SATFINITE.E5M2.F32.PACK_AB_MERGE_C R17, RZ, R12, RZ ;  /* 0x0000000cff11723e */ /* 0x002fe200048060ff */
        /* <DEDUP_REMOVED lines=15> */
[----:B0-----:R-:W-:Y:S02]  /*dfe0*/  F2FP.SATFINITE.E5M2.F32.PACK_AB_MERGE_C R11, RZ, R6, RZ ;  /* 0x00000006ff0b723e */ /* 0x001fe400048060ff */
[C---:B------:R-:W-:Y:S01]  /*dff0*/  ISETP.LT.OR P3, PT, R34.reuse, 0xb9, !P0 ;  /* 0x000000b92200780c */ /* 0x040fe20004761670 */
[----:B------:R0:W-:Y:S01]  /*e000*/  @!P4 STG.E.U8 desc[UR22][R26.64+0xb1], R7 ;  /* 0x0000b1071a00c986 */ /* 0x0001e2000c101116 */
[----:B-1----:R-:W-:Y:S02]  /*e010*/  F2FP.SATFINITE.E5M2.F32.PACK_AB_MERGE_C R9, RZ, R4, RZ ;  /* 0x00000004ff09723e */ /* 0x002fe400048060ff */
[C---:B------:R-:W-:Y:S01]  /*e020*/  ISETP.LT.OR P4, PT, R34.reuse, 0xba, !P0 ;  /* 0x000000ba2200780c */ /* 0x040fe20004781670 */
[----:B------:R1:W-:Y:S04]  /*e030*/  @!P6 STG.E.U8 desc[UR22][R24.64+0xb9], R5 ;  /* 0x0000b9051800e986 */ /* 0x0003e8000c101116 */
[----:B------:R2:W-:Y:S01]  /*e040*/  @!P5 STG.E.U8 desc[UR22][R24.64+0xb8], R11 ;  /* 0x0000b80b1800d986 */ /* 0x0005e2000c101116 */
[----:B------:R-:W-:Y:S01]  /*e050*/  FMUL R4, R227, UR24 ;  /* 0x00000018e3047c20 */ /* 0x000fe20008400000 */
[----:B------:R-:W-:-:S02]  /*e060*/  ISETP.LT.OR P5, PT, R34, 0xc1, !P1 ;  /* 0x000000c12200780c */ /* 0x000fc40004fa1670 */
[----:B0-----:R-:W-:Y:S02]  /*e070*/  F2FP.SATFINITE.E5M2.F32.PACK_AB_MERGE_C R7, RZ, R3, RZ ;  /* 0x00000003ff07723e */ /* 0x001fe400048060ff */
[----:B-1----:R-:W-:Y:S01]  /*e080*/  F2FP.SATFINITE.E5M2.F32.PACK_AB_MERGE_C R5, RZ, R0, RZ ;  /* 0x00000000ff05723e */ /* 0x002fe200048060ff */
[----:B---3--:R-:W-:Y:S01]  /*e090*/  FMUL R0, R222, UR24 ;  /* 0x00000018de007c20 */ /* 0x008fe20008400000 */
[----:B------:R-:W-:Y:S01]  /*e0a0*/  ISETP.LT.OR P6, PT, R34, 0xc2, !P1 ;  /* 0x000000c22200780c */ /* 0x000fe20004fc1670 */
[----:B------:R-:W3:Y:S01]  /*e0b0*/  LDL.LU R222, [R1+0x20] ;  /* 0x0000200001de7983 */ /* 0x000ee20000300800 */
[----:B--2---:R-:W-:Y:S02]  /*e0c0*/  F2FP.SATFINITE.E5M2.F32.PACK_AB_MERGE_C R11, RZ, R2, RZ ;  /* 0x00000002ff0b723e */ /* 0x004fe400048060ff */
[----:B------:R-:W-:Y:S01]  /*e0d0*/  F2FP.SATFINITE.E5M2.F32.PACK_AB_MERGE_C R13, RZ, R0, RZ ;  /* 0x00000000ff0d723e */ /* 0x000fe200048060ff */
[----:B----4-:R-:W-:Y:S01]  /*e0e0*/  FMUL R0, R224, UR24 ;  /* 0x00000018e0007c20 */ /* 0x010fe20008400000 */
[----:B------:R-:W-:Y:S01]  /*e0f0*/  FMUL R2, R225, UR24 ;  /* 0x00000018e1027c20 */ /* 0x000fe20008400000 */
[----:B------:R-:W2:Y:S04]  /*e100*/  LDL.LU R224, [R1+0x24] ;  /* 0x0000240001e07983 */ /* 0x000ea80000300800 */
[----:B------:R-:W4:Y:S01]  /*e110*/  LDL.LU R225, [R1+0x28] ;  /* 0x0000280001e17983 */ /* 0x000f220000300800 */
[----:B------:R-:W-:-:S03]  /*e120*/  FMUL R3, R226, UR24 ;  /* 0x00000018e2037c20 */ /* 0x000fc60008400000 */
[----:B------:R-:W4:Y:S04]  /*e130*/  LDL.LU R226, [R1+0x2c] ;  /* 0x00002c0001e27983 */ /* 0x000f280000300800 */
[----:B------:R-:W4:Y:S04]  /*e140*/  LDL.LU R227, [R1+0x30] ;  /* 0x0000300001e37983 */ /* 0x000f280000300800 */
[----:B------:R-:W-:Y:S01]  /*e150*/  @!P3 STG.E.U8 desc[UR22][R26.64+0xb8], R9 ;  /* 0x0000b8091a00b986 */ /* 0x000fe2000c101116 */
[----:B------:R-:W-:-:S03]  /*e160*/  ISETP.LT.OR P3, PT, R34, 0xc1, !P0 ;  /* 0x000000c12200780c */ /* 0x000fc60004761670 */
[----:B------:R0:W-:Y:S01]  /*e170*/  @!P4 STG.E.U8 desc[UR22][R26.64+0xb9], R7 ;  /* 0x0000b9071a00c986 */ /* 0x0001e2000c101116 */
[----:B------:R-:W-:-:S03]  /*e180*/  ISETP.LT.OR P4, PT, R34, 0xc2, !P0 ;  /* 0x000000c22200780c */ /* 0x000fc60004781670 */
[----:B------:R-:W-:Y:S01]  /*e190*/  @!P5 STG.E.U8 desc[UR22][R24.64+0xc0], R11 ;  /* 0x0000c00b1800d986 */ /* 0x000fe2000c101116 */
[----:B------:R-:W-:-:S03]  /*e1a0*/  ISETP.LT.OR P5, PT, R34, 0xc9, !P1 ;  /* 0x000000c92200780c */ /* 0x000fc60004fa1670 */
[----:B------:R1:W-:Y:S01]  /*e1b0*/  @!P6 STG.E.U8 desc[UR22][R24.64+0xc1], R5 ;  /* 0x0000c1051800e986 */ /* 0x0003e2000c101116 */
[----:B0-----:R-:W-:-:S03]  /*e1c0*/  F2FP.SATFINITE.E5M2.F32.PACK_AB_MERGE_C R7, RZ, R0, RZ ;  /* 0x00000000ff07723e */ /* 0x001fc600048060ff */
[----:B------:R-:W-:Y:S01]  /*e1d0*/  @!P3 STG.E.U8 desc[UR22][R26.64+0xc0], R13 ;  /* 0x0000c00d1a00b986 */ /* 0x000fe2000c101116 */
[C---:B------:R-:W-:Y:S02]  /*e1e0*/  ISETP.LT.OR P6, PT, R34.reuse, 0xca, !P1 ;  /* 0x000000ca2200780c */ /* 0x040fe40004fc1670 */
[----:B-1----:R-:W-:Y:S01]  /*e1f0*/  F2FP.SATFINITE.E5M2.F32.PACK_AB_MERGE_C R5, RZ, R2, RZ ;  /* 0x00000002ff05723e */ /* 0x002fe200048060ff */
[----:B------:R0:W-:Y:S01]  /*e200*/  @!P4 STG.E.U8 desc[UR22][R26.64+0xc1], R7 ;  /* 0x0000c1071a00c986 */ /* 0x0001e2000c101116 */
[C---:B------:R-:W-:Y:S02]  /*e210*/  ISETP.LT.OR P3, PT, R34.reuse, 0xc9, !P0 ;  /* 0x000000c92200780c */ /* 0x040fe40004761670 */
[C---:B------:R-:W-:Y:S01]  /*e220*/  ISETP.LT.OR P4, PT, R34.reuse, 0xca, !P0 ;  /* 0x000000ca2200780c */ /* 0x040fe20004781670 */
[----:B------:R1:W-:Y:S01]  /*e230*/  @!P5 STG.E.U8 desc[UR22][R24.64+0xc8], R5 ;  /* 0x0000c8051800d986 */ /* 0x0003e2000c101116 */
[----:B------:R-:W-:Y:S02]  /*e240*/  ISETP.LT.OR P5, PT, R34, 0xd1, !P1 ;  /* 0x000000d12200780c */ /* 0x000fe40004fa1670 */
[----:B------:R-:W-:-:S02]  /*e250*/  F2FP.SATFINITE.E5M2.F32.PACK_AB_MERGE_C R9, RZ, R3, RZ ;  /* 0x00000003ff09723e */ /* 0x000fc400048060ff */
[----:B------:R-:W-:-:S03]  /*e260*/  F2FP.SATFINITE.E5M2.F32.PACK_AB_MERGE_C R11, RZ, R4, RZ ;  /* 0x00000004ff0b723e */ /* 0x000fc600048060ff */
[----:B------:R1:W-:Y:S04]  /*e270*/  @!P6 STG.E.U8 desc[UR22][R24.64+0xc9], R9 ;  /* 0x0000c9091800e986 */ /* 0x0003e8000c101116 */
[----:B------:R-:W-:Y:S01]  /*e280*/  @!P3 STG.E.U8 desc[UR22][R26.64+0xc8], R11 ;  /* 0x0000c80b1a00b986 */ /* 0x000fe2000c101116 */
[----:B------:R-:W-:-:S03]  /*e290*/  FMUL R0, R220, UR24 ;  /* 0x00000018dc007c20 */ /* 0x000fc60008400000 */
[----:B------:R-:W4:Y:S02]  /*e2a0*/  LDL.LU R220, [R1+0x34] ;  /* 0x0000340001dc7983 */ /* 0x000f240000300800 */
[----:B0-----:R-:W-:Y:S01]  /*e2b0*/  F2FP.SATFINITE.E5M2.F32.PACK_AB_MERGE_C R7, RZ, R0, RZ ;  /* 0x00000000ff07723e */ /* 0x001fe200048060ff */
[----:B------:R-:W-:Y:S02]  /*e2c0*/  FMUL R2, R221, UR24 ;  /* 0x00000018dd027c20 */ /* 0x000fe40008400000 */
[----:B------:R-:W4:Y:S03]  /*e2d0*/  LDL.LU R221, [R1+0x38] ;  /* 0x0000380001dd7983 */ /* 0x000f260000300800 */
[----:B-1----:R-:W-:Y:S01]  /*e2e0*/  F2FP.SATFINITE.E5M2.F32.PACK_AB_MERGE_C R5, RZ, R2, RZ ;  /* 0x00000002ff05723e */ /* 0x002fe200048060ff */
[----:B------:R-:W-:Y:S04]  /*e2f0*/  @!P4 STG.E.U8 desc[UR22][R26.64+0xc9], R7 ;  /* 0x0000c9071a00c986 */ /* 0x000fe8000c101116 */
[----:B------:R0:W-:Y:S01]  /*e300*/  @!P5 STG.E.U8 desc[UR22][R24.64+0xd0], R5 ;  /* 0x0000d0051800d986 */ /* 0x0001e2000c101116 */
[----:B------:R-:W-:-:S03]  /*e310*/  FMUL R3, R223, UR24 ;  /* 0x00000018df037c20 */ /* 0x000fc60008400000 */
[----:B------:R-:W4:Y:S02]  /*e320*/  LDL.LU R223, [R1+0x3c] ;  /* 0x00003c0001df7983 */ /* 0x000f240000300800 */
[----:B------:R-:W-:Y:S01]  /*e330*/  F2FP.SATFINITE.E5M2.F32.PACK_AB_MERGE_C R9, RZ, R3, RZ ;  /* 0x00000003ff09723e */ /* 0x000fe200048060ff */
[----:B---3--:R-:W-:Y:S02]  /*e340*/  FMUL R0, R222, UR24 ;  /* 0x00000018de007c20 */ /* 0x008fe40008400000 */
[----:B------:R-:W3:Y:S03]  /*e350*/  LDL.LU R222, [R1+0x40] ;  /* 0x0000400001de7983 */ /* 0x000ee60000300800 */
[----:B------:R-:W-:Y:S01]  /*e360*/  F2FP.SATFINITE.E5M2.F32.PACK_AB_MERGE_C R13, RZ, R0, RZ ;  /* 0x00000000ff0d723e */ /* 0x000fe200048060ff */
[----:B--2---:R-:W-:Y:S02]  /*e370*/  FMUL R2, R224, UR24 ;  /* 0x00000018e0027c20 */ /* 0x004fe40008400000 */
[----:B------:R-:W2:Y:S01]  /*e380*/  LDL.LU R224, [R1+0x44] ;  /* 0x0000440001e07983 */ /* 0x000ea20000300800 */
[----:B----4-:R-:W-:-:S03]  /*e390*/  FMUL R0, R225, UR24 ;  /* 0x00000018e1007c20 */ /* 0x010fc60008400000 */
[----:B------:R-:W4:Y:S01]  /*e3a0*/  LDL.LU R225, [R1+0x48] ;  /* 0x0000480001e17983 */ /* 0x000f220000300800 */
[----:B------:R-:W-:Y:S01]  /*e3b0*/  FMUL R3, R226, UR24 ;  /* 0x00000018e2037c20 */ /* 0x000fe20008400000 */
[----:B0-----:R-:W-:Y:S02]  /*e3c0*/  F2FP.SATFINITE.E5M2.F32.PACK_AB_MERGE_C R5, RZ, R0, RZ ;  /* 0x00000000ff05723e */ /* 0x001fe400048060ff */
[----:B------:R-:W4:Y:S01]  /*e3d0*/  LDL.LU R226, [R1+0x4c] ;  /* 0x00004c0001e27983 */ /* 0x000f220000300800 */
[----:B------:R-:W-:-:S03]  /*e3e0*/  FMUL R0, R227, UR24 ;  /* 0x00000018e3007c20 */ /* 0x000fc60008400000 */
[----:B------:R-:W4:Y:S01]  /*e3f0*/  LDL.LU R227, [R1+0x50] ;  /* 0x0000500001e37983 */ /* 0x000f220000300800 */
[C---:B------:R-:W-:Y:S02]  /*e400*/  ISETP.LT.OR P6, PT, R34.reuse, 0xd2, !P1 ;  /* 0x000000d22200780c */ /* 0x040fe40004fc1670 */
[C---:B------:R-:W-:Y:S01]  /*e410*/  ISETP.LT.OR P4, PT, R34.reuse, 0xd2, !P0 ;  /* 0x000000d22200780c */ /* 0x040fe20004781670 */
[----:B------:R-:W4:Y:S01]  /*e420*/  LDL.LU R218, [R1+0x54] ;  /* 0x0000540001da7983 */ /* 0x000f220000300800 */
[C---:B------:R-:W-:Y:S02]  /*e430*/  ISETP.LT.OR P3, PT, R34.reuse, 0xd1, !P0 ;  /* 0x000000d12200780c */ /* 0x040fe40004761670 */
[----:B------:R-:W-:Y:S02]  /*e440*/  ISETP.LT.OR P5, PT, R34, 0xd9, !P1 ;  /* 0x000000d92200780c */ /* 0x000fe40004fa1670 */
[----:B------:R-:W-:Y:S02]  /*e450*/  F2FP.SATFINITE.E5M2.F32.PACK_AB_MERGE_C R7, RZ, R2, RZ ;  /* 0x00000002ff07723e */ /* 0x000fe400048060ff */
[----:B------:R-:W-:-:S03]  /*e460*/  F2FP.SATFINITE.E5M2.F32.PACK_AB_MERGE_C R11, RZ, R0, RZ ;  /* 0x00000000ff0b723e */ /* 0x000fc600048060ff */
[----:B------:R0:W-:Y:S01]  /*e470*/  @!P6 STG.E.U8 desc[UR22][R24.64+0xd1], R9 ;  /* 0x0000d1091800e986 */ /* 0x0001e2000c101116 */
[----:B------:R-:W-:-:S03]  /*e480*/  ISETP.LT.OR P6, PT, R34, 0xda, !P1 ;  /* 0x000000da2200780c */ /* 0x000fc60004fc1670 */
[----:B------:R-:W-:Y:S01]  /*e490*/  @!P4 STG.E.U8 desc[UR22][R26.64+0xd1], R7 ;  /* 0x0000d1071a00c986 */ /* 0x000fe2000c101116 */
[----:B------:R-:W-:-:S03]  /*e4a0*/  ISETP.LT.OR P4, PT, R34, 0xda, !P0 ;  /* 0x000000da2200780c */ /* 0x000fc60004781670 */
[----:B------:R-:W-:Y:S01]  /*e4b0*/  @!P3 STG.E.U8 desc[UR22][R26.64+0xd0], R13 ;  /* 0x0000d00d1a00b986 */ /* 0x000fe2000c101116 */
[----:B0-----:R-:W-:-:S03]  /*e4c0*/  F2FP.SATFINITE.E5M2.F32.PACK_AB_MERGE_C R9, RZ, R3, RZ ;  /* 0x00000003ff09723e */ /* 0x001fc600048060ff */
[----:B------:R0:W-:Y:S04]  /*e4d0*/  @!P5 STG.E.U8 desc[UR22][R24.64+0xd8], R5 ;  /* 0x0000d8051800d986 */ /* 0x0001e8000c101116 */
[----:B------:R1:W-:Y:S01]  /*e4e0*/  @!P6 STG.E.U8 desc[UR22][R24.64+0xd9], R9 ;  /* 0x0000d9091800e986 */ /* 0x0003e2000c101116 */
[----:B------:R-:W-:-:S03]  /*e4f0*/  FMUL R0, R220, UR24 ;  /* 0x00000018dc007c20 */ /* 0x000fc60008400000 */
[----:B------:R-:W4:Y:S02]  /*e500*/  LDL.LU R220, [R1+0x58] ;  /* 0x0000580001dc7983 */ /* 0x000f240000300800 */
[----:B0-----:R-:W-:Y:S01]  /*e510*/  F2FP.SATFINITE.E5M2.F32.PACK_AB_MERGE_C R5, RZ, R0, RZ ;  /* 0x00000000ff05723e */ /* 0x001fe200048060ff */
[----:B------:R-:W-:Y:S02]  /*e520*/  FMUL R2, R221, UR24 ;  /* 0x00000018dd027c20 */ /* 0x000fe40008400000 */
[----:B------:R-:W4:Y:S03]  /*e530*/  LDL.LU R221, [R1+0x5c] ;  /* 0x00005c0001dd7983 */ /* 0x000f260000300800 */
[----:B------:R-:W-:Y:S01]  /*e540*/  F2FP.SATFINITE.E5M2.F32.PACK_AB_MERGE_C R7, RZ, R2, RZ ;  /* 0x00000002ff07723e */ /* 0x000fe200048060ff */
[----:B------:R0:W-:Y:S01]  /*e550*/  @!P4 STG.E.U8 desc[UR22][R26.64+0xd9], R5 ;  /* 0x0000d9051a00c986 */ /* 0x0001e2000c101116 */
[----:B------:R-:W-:-:S03]  /*e560*/  FMUL R3, R223, UR24 ;  /* 0x00000018df037c20 */ /* 0x000fc60008400000 */
[----:B------:R-:W4:Y:S02]  /*e570*/  LDL.LU R223, [R1+0x60] ;  /* 0x0000600001df7983 */ /* 0x000f240000300800 */
[----:B-1----:R-:W-:Y:S01]  /*e580*/  F2FP.SATFINITE.E5M2.F32.PACK_AB_MERGE_C R9, RZ, R3, RZ ;  /* 0x00000003ff09723e */ /* 0x002fe200048060ff */
[----:B---3--:R-:W-:Y:S02]  /*e590*/  FMUL R4, R222, UR24 ;  /* 0x00000018de047c20 */ /* 0x008fe40008400000 */
[----:B------:R-:W3:Y:S01]  /*e5a0*/  LDL.LU R222, [R1+0x64] ;  /* 0x0000640001de7983 */ /* 0x000ee20000300800 */
[----:B--2---:R-:W-:-:S03]  /*e5b0*/  FMUL R0, R224, UR24 ;  /* 0x00000018e0007c20 */ /* 0x004fc60008400000 */
[----:B------:R-:W2:Y:S01]  /*e5c0*/  LDL.LU R224, [R1+0x68] ;  /* 0x0000680001e07983 */ /* 0x000ea20000300800 */
[----:B----4-:R-:W-:Y:S01]  /*e5d0*/  FMUL R2, R225, UR24 ;  /* 0x00000018e1027c20 */ /* 0x010fe20008400000 */
[----:B0-----:R-:W-:Y:S02]  /*e5e0*/  F2FP.SATFINITE.E5M2.F32.PACK_AB_MERGE_C R5, RZ, R0, RZ ;  /* 0x00000000ff05723e */ /* 0x001fe400048060ff */
[----:B------:R-:W4:Y:S01]  /*e5f0*/  LDL.LU R225, [R1+0x6c] ;  /* 0x00006c0001e17983 */ /* 0x000f220000300800 */
[----:B------:R-:W-:-:S03]  /*e600*/  FMUL R3, R226, UR24 ;  /* 0x00000018e2037c20 */ /* 0x000fc60008400000 */
[----:B------:R-:W4:Y:S01]  /*e610*/  LDL.LU R226, [R1+0x70] ;  /* 0x0000700001e27983 */ /* 0x000f220000300800 */
[----:B------:R-:W-:-:S03]  /*e620*/  FMUL R0, R227, UR24 ;  /* 0x00000018e3007c20 */ /* 0x000fc60008400000 */
[----:B------:R-:W4:Y:S01]  /*e630*/  LDL.LU R227, [R1+0x74] ;  /* 0x0000740001e37983 */ /* 0x000f220000300800 */
[C---:B------:R-:W-:Y:S02]  /*e640*/  ISETP.LT.OR P3, PT, R34.reuse, 0xd9, !P0 ;  /* 0x000000d92200780c */ /* 0x040fe40004761670 */
[C---:B------:R-:W-:Y:S02]  /*e650*/  ISETP.LT.OR P5, PT, R34.reuse, 0xe1, !P1 ;  /* 0x000000e12200780c */ /* 0x040fe40004fa1670 */
[C---:B------:R-:W-:Y:S02]  /*e660*/  ISETP.LT.OR P6, PT, R34.reuse, 0xe2, !P1 ;  /* 0x000000e22200780c */ /* 0x040fe40004fc1670 */
[----:B------:R-:W-:-:S07]  /*e670*/  ISETP.LT.OR P4, PT, R34, 0xe2, !P0 ;  /* 0x000000e22200780c */ /* 0x000fce0004781670 */
[----:B------:R-:W-:Y:S01]  /*e680*/  @!P3 STG.E.U8 desc[UR22][R26.64+0xd8], R11 ;  /* 0x0000d80b1a00b986 */ /* 0x000fe2000c101116 */
[----:B------:R-:W-:-:S03]  /*e690*/  ISETP.LT.OR P3, PT, R34, 0xe1, !P0 ;  /* 0x000000e12200780c */ /* 0x000fc60004761670 */
[----:B------:R0:W-:Y:S01]  /*e6a0*/  @!P5 STG.E.U8 desc[UR22][R24.64+0xe0], R7 ;  /* 0x0000e0071800d986 */ /* 0x0001e2000c101116 */
[----:B------:R-:W-:-:S03]  /*e6b0*/  ISETP.LT.OR P5, PT, R34, 0xe9, !P1 ;  /* 0x000000e92200780c */ /* 0x000fc60004fa1670 */
[----:B------:R1:W-:Y:S01]  /*e6c0*/  @!P6 STG.E.U8 desc[UR22][R24.64+0xe1], R9 ;  /* 0x0000e1091800e986 */ /* 0x0003e2000c101116 */
[----:B------:R-:W-:Y:S02]  /*e6d0*/  ISETP.LT.OR P6, PT, R34, 0xea, !P1 ;  /* 0x000000ea2200780c */ /* 0x000fe40004fc1670 */
[----:B------:R-:W-:Y:S01]  /*e6e0*/  F2FP.SATFINITE.E5M2.F32.PACK_AB_MERGE_C R13, RZ, R4, RZ ;  /* 0x00000004ff0d723e */ /* 0x000fe200048060ff */
[----:B------:R1:W-:Y:S01]  /*e6f0*/  @!P4 STG.E.U8 desc[UR22][R26.64+0xe1], R5 ;  /* 0x0000e1051a00c986 */ /* 0x0003e2000c101116 */
[----:B0-----:R-:W-:-:S03]  /*e700*/  F2FP.SATFINITE.E5M2.F32.PACK_AB_MERGE_C R7, RZ, R2, RZ ;  /* 0x00000002ff07723e */ /* 0x001fc600048060ff */
[----:B------:R-:W-:Y:S01]  /*e710*/  @!P3 STG.E.U8 desc[UR22][R26.64+0xe0], R13 ;  /* 0x0000e00d1a00b986 */ /* 0x000fe2000c101116 */
[----:B-1----:R-:W-:-:S03]  /*e720*/  F2FP.SATFINITE.E5M2.F32.PACK_AB_MERGE_C R9, RZ, R3, RZ ;  /* 0x00000003ff09723e */ /* 0x002fc600048060ff */
[----:B------:R0:W-:Y:S01]  /*e730*/  @!P5 STG.E.U8 desc[UR22][R24.64+0xe8], R7 ;  /* 0x0000e8071800d986 */ /* 0x0001e2000c101116 */
[C---:B------:R-:W-:Y:S02]  /*e740*/  ISETP.LT.OR P3, PT, R34.reuse, 0xe9, !P0 ;  /* 0x000000e92200780c */ /* 0x040fe40004761670 */
[C---:B------:R-:W-:Y:S01]  /*e750*/  ISETP.LT.OR P4, PT, R34.reuse, 0xea, !P0 ;  /* 0x000000ea2200780c */ /* 0x040fe20004781670 */
[----:B------:R1:W-:Y:S01]  /*e760*/  @!P6 STG.E.U8 desc[UR22][R24.64+0xe9], R9 ;  /* 0x0000e9091800e986 */ /* 0x0003e2000c101116 */
[----:B------:R-:W-:Y:S01]  /*e770*/  ISETP.LT.OR P5, PT, R34, 0xf1, !P1 ;  /* 0x000000f12200780c */ /* 0x000fe20004fa1670 */
[----:B------:R-:W-:Y:S01]  /*e780*/  FMUL R2, R218, UR24 ;  /* 0x00000018da027c20 */ /* 0x000fe20008400000 */
[----:B------:R-:W-:Y:S02]  /*e790*/  ISETP.LT.OR P6, PT, R34, 0xf2, !P1 ;  /* 0x000000f22200780c */ /* 0x000fe40004fc1670 */
[----:B------:R-:W-:Y:S02]  /*e7a0*/  F2FP.SATFINITE.E5M2.F32.PACK_AB_MERGE_C R11, RZ, R0, RZ ;  /* 0x00000000ff0b723e */ /* 0x000fe400048060ff */
[----:B------:R-:W-:-:S03]  /*e7b0*/  F2FP.SATFINITE.E5M2.F32.PACK_AB_MERGE_C R5, RZ, R2, RZ ;  /* 0x00000002ff05723e */ /* 0x000fc600048060ff */
[----:B------:R-:W-:Y:S01]  /*e7c0*/  @!P3 STG.E.U8 desc[UR22][R26.64+0xe8], R11 ;  /* 0x0000e80b1a00b986 */ /* 0x000fe2000c101116 */
[----:B------:R-:W-:-:S03]  /*e7d0*/  ISETP.LT.OR P3, PT, R34, 0xf1, !P0 ;  /* 0x000000f12200780c */ /* 0x000fc60004761670 */
[----:B------:R-:W-:Y:S01]  /*e7e0*/  @!P4 STG.E.U8 desc[UR22][R26.64+0xe9], R5 ;  /* 0x0000e9051a00c986 */ /* 0x000fe2000c101116 */
[C---:B------:R-:W-:Y:S02]  /*e7f0*/  ISETP.LT.OR P4, PT, R34.reuse, 0xf9, !P1 ;  /* 0x000000f92200780c */ /* 0x040fe40004f81670 */
[----:B------:R-:W-:Y:S01]  /*e800*/  ISETP.LT.OR P1, PT, R34, 0xfa, !P1 ;  /* 0x000000fa2200780c */ /* 0x000fe20004f21670 */
[----:B------:R-:W-:-:S05]  /*e810*/  FMUL R0, R220, UR24 ;  /* 0x00000018dc007c20 */ /* 0x000fca0008400000 */
[----:B0-----:R-:W-:-:S05]  /*e820*/  F2FP.SATFINITE.E5M2.F32.PACK_AB_MERGE_C R7, RZ, R0, RZ ;  /* 0x00000000ff07723e */ /* 0x001fca00048060ff */
[----:B------:R0:W-:Y:S01]  /*e830*/  @!P5 STG.E.U8 desc[UR22][R24.64+0xf0], R7 ;  /* 0x0000f0071800d986 */ /* 0x0001e2000c101116 */
[----:B------:R-:W-:-:S05]  /*e840*/  FMUL R3, R221, UR24 ;  /* 0x00000018dd037c20 */ /* 0x000fca0008400000 */
[----:B-1----:R-:W-:Y:S02]  /*e850*/  F2FP.SATFINITE.E5M2.F32.PACK_AB_MERGE_C R9, RZ, R3, RZ ;  /* 0x00000003ff09723e */ /* 0x002fe400048060ff */
[----:B------:R-:W-:-:S03]  /*e860*/  ISETP.LT.OR P5, PT, R34, 0xf2, !P0 ;  /* 0x000000f22200780c */ /* 0x000fc600047a1670 */
[----:B------:R1:W-:Y:S01]  /*e870*/  @!P6 STG.E.U8 desc[UR22][R24.64+0xf1], R9 ;  /* 0x0000f1091800e986 */ /* 0x0003e2000c101116 */
[C---:B------:R-:W-:Y:S02]  /*e880*/  ISETP.LT.OR P6, PT, R34.reuse, 0xf9, !P0 ;  /* 0x000000f92200780c */ /* 0x040fe400047c1670 */
[----:B------:R-:W-:Y:S01]  /*e890*/  ISETP.LT.OR P0, PT, R34, 0xfa, !P0 ;  /* 0x000000fa2200780c */ /* 0x000fe20004701670 */
[----:B------:R-:W-:-:S05]  /*e8a0*/  FMUL R0, R223, UR24 ;  /* 0x00000018df007c20 */ /* 0x000fca0008400000 */
[----:B------:R-:W-:-:S05]  /*e8b0*/  F2FP.SATFINITE.E5M2.F32.PACK_AB_MERGE_C R13, RZ, R0, RZ ;  /* 0x00000000ff0d723e */ /* 0x000fca00048060ff */
[----:B------:R0:W-:Y:S01]  /*e8c0*/  @!P3 STG.E.U8 desc[UR22][R26.64+0xf0], R13 ;  /* 0x0000f00d1a00b986 */ /* 0x0001e2000c101116 */
[----:B---3--:R-:W-:Y:S01]  /*e8d0*/  FMUL R0, R222, UR24 ;  /* 0x00000018de007c20 */ /* 0x008fe20008400000 */
[----:B--2---:R-:W-:Y:S01]  /*e8e0*/  FMUL R2, R224, UR24 ;  /* 0x00000018e0027c20 */ /* 0x004fe20008400000 */
[----:B----4-:R-:W-:-:S03]  /*e8f0*/  FMUL R3, R225, UR24 ;  /* 0x00000018e1037c20 */ /* 0x010fc60008400000 */
[----:B0-----:R-:W-:Y:S01]  /*e900*/  F2FP.SATFINITE.E5M2.F32.PACK_AB_MERGE_C R7, RZ, R0, RZ ;  /* 0x00000000ff07723e */ /* 0x001fe200048060ff */
[----:B------:R-:W-:Y:S01]  /*e910*/  FMUL R4, R226, UR24 ;  /* 0x00000018e2047c20 */ /* 0x000fe20008400000 */
[----:B------:R-:W-:Y:S01]  /*e920*/  FMUL R5, R227, UR24 ;  /* 0x00000018e3057c20 */ /* 0x000fe20008400000 */
[----:B-1----:R-:W-:Y:S02]  /*e930*/  F2FP.SATFINITE.E5M2.F32.PACK_AB_MERGE_C R9, RZ, R2, RZ ;  /* 0x00000002ff09723e */ /* 0x002fe400048060ff */
[----:B------:R-:W-:Y:S02]  /*e940*/  F2FP.SATFINITE.E5M2.F32.PACK_AB_MERGE_C R3, RZ, R3, RZ ;  /* 0x00000003ff03723e */ /* 0x000fe400048060ff */
[----:B------:R-:W-:Y:S02]  /*e950*/  F2FP.SATFINITE.E5M2.F32.PACK_AB_MERGE_C R11, RZ, R4, RZ ;  /* 0x00000004ff0b723e */ /* 0x000fe400048060ff */
[----:B------:R-:W-:Y:S01]  /*e960*/  F2FP.SATFINITE.E5M2.F32.PACK_AB_MERGE_C R5, RZ, R5, RZ ;  /* 0x00000005ff05723e */ /* 0x000fe200048060ff */
[----:B------:R0:W-:Y:S04]  /*e970*/  @!P5 STG.E.U8 desc[UR22][R26.64+0xf1], R7 ;  /* 0x0000f1071a00d986 */ /* 0x0001e8000c101116 */
[----:B------:R0:W-:Y:S04]  /*e980*/  @!P4 STG.E.U8 desc[UR22][R24.64+0xf8], R9 ;  /* 0x0000f8091800c986 */ /* 0x0001e8000c101116 */
[----:B------:R0:W-:Y:S04]  /*e990*/  @!P1 STG.E.U8 desc[UR22][R24.64+0xf9], R3 ;  /* 0x0000f90318009986 */ /* 0x0001e8000c101116 */
[----:B------:R0:W-:Y:S04]  /*e9a0*/  @!P6 STG.E.U8 desc[UR22][R26.64+0xf8], R11 ;  /* 0x0000f80b1a00e986 */ /* 0x0001e8000c101116 */
[----:B------:R0:W-:Y:S02]  /*e9b0*/  @!P0 STG.E.U8 desc[UR22][R26.64+0xf9], R5 ;  /* 0x0000f9051a008986 */ /* 0x0001e4000c101116 */
.L_x_297:
[----:B------:R-:W-:Y:S05]  /*e9c0*/  BSYNC B0 ;  /* 0x0000000000007941 */ /* 0x000fea0003800000 */
.L_x_39:
[----:B------:R-:W2:Y:S01]  /*e9d0*/  LDL.LU R22, [R1+0x84] ;  /* 0x0000840001167983 */ /* 0x000ea20000300800 */
[----:B0-----:R-:W-:Y:S01]  /*e9e0*/  IMAD.U32 R3, RZ, RZ, UR18 ;  /* 0x00000012ff037e24 */ /* 0x001fe2000f8e00ff */
[----:B------:R-:W-:Y:S02]  /*e9f0*/  ULDC.64 UR6, c[0x0][0x650] ;  /* 0x0001940000067ab9 */ /* 0x000fe40000000a00 */
[----:B------:R-:W3:Y:S01]  /*ea00*/  LDL.LU R19, [R1+0x88] ;  /* 0x0000880001137983 */ /* 0x000ee20000300800 */
[----:B-----5:R-:W-:Y:S01]  /*ea10*/  IMAD.U32 R0, RZ, RZ, UR20 ;  /* 0x00000014ff007e24 */ /* 0x020fe2000f8e00ff */
[----:B------:R0:W-:Y:S01]  /*ea20*/  SYNCS.ARRIVE.TRANS64.A1T0 RZ, [R3+UR29], RZ ;  /* 0x000000ff03ff79a7 */ /* 0x0001e2000810001d */
[----:B------:R-:W-:Y:S02]  /*ea30*/  IMAD.U32 R2, RZ, RZ, UR20 ;  /* 0x00000014ff027e24 */ /* 0x000fe4000f8e00ff */
[----:B------:R-:W-:Y:S02]  /*ea40*/  IMAD.MOV.U32 R4, RZ, RZ, -0x1 ;  /* 0xffffffffff047424 */ /* 0x000fe400078e00ff */
[----:B0-----:R-:W-:Y:S01]  /*ea50*/  IMAD.U32 R3, RZ, RZ, UR15 ;  /* 0x0000000fff037e24 */ /* 0x001fe2000f8e00ff */
[----:B---3--:R-:W-:-:S02]  /*ea60*/  LEA R19, P0, R0, R19, 0x1 ;  /* 0x0000001300137211 */ /* 0x008fc400078008ff */
[----:B------:R-:W-:Y:S02]  /*ea70*/  PRMT R0, RZ, 0x7610, R0 ;  /* 0x00007610ff007816 */ /* 0x000fe40000000000 */
[----:B--2---:R-:W-:Y:S01]  /*ea80*/  LEA.HI.X R22, R2, R22, R3, 0x1, P0 ;  /* 0x0000001602167211 */ /* 0x004fe200000f0c03 */
[----:B------:R-:W-:Y:S01]  /*ea90*/  IMAD.MOV.U32 R2, RZ, RZ, -0x1 ;  /* 0xffffffffff027424 */ /* 0x000fe200078e00ff */
[----:B------:R0:W-:Y:S01]  /*eaa0*/  STL [R1+0x88], R19 ;  /* 0x0000881301007387 */ /* 0x0001e20000100800 */
[----:B------:R-:W-:Y:S01]  /*eab0*/  IMAD.MOV.U32 R3, RZ, RZ, -0x1 ;  /* 0xffffffffff037424 */ /* 0x000fe200078e00ff */
[----:B------:R-:W-:Y:S02]  /*eac0*/  ISETP.GE.U32.AND P0, PT, R19, UR6, PT ;  /* 0x0000000613007c0c */ /* 0x000fe4000bf06070 */
[----:B------:R0:W-:Y:S02]  /*ead0*/  STL [R1+0x84], R22 ;  /* 0x0000841601007387 */ /* 0x0001e40000100800 */
[----:B------:R-:W-:-:S02]  /*eae0*/  ISETP.GE.U32.AND.EX P0, PT, R22, UR7, PT, P0 ;  /* 0x0000000716007c0c */ /* 0x000fc4000bf06100 */
[----:B------:R0:W-:Y:S04]  /*eaf0*/  STL [R1+0x8c], R4 ;  /* 0x00008c0401007387 */ /* 0x0001e80000100800 */
[----:B------:R0:W-:Y:S04]  /*eb00*/  STL [R1+0x7c], R2 ;  /* 0x00007c0201007387 */ /* 0x0001e80000100800 */
[----:B------:R0:W-:Y:S03]  /*eb10*/  STL [R1+0x90], R3 ;  /* 0x0000900301007387 */ /* 0x0001e60000100800 */
[----:B------:R-:W-:Y:S05]  /*eb20*/  @P0 BRA `(.L_x_298) ;  /* 0x0000000400740947 */ /* 0x000fea0003800000 */
[----:B------:R-:W2:Y:S01]  /*eb30*/  S2R R14, SR_CTAID.X ;  /* 0x00000000000e7919 */ /* 0x000ea20000002500 */
[----:B------:R-:W3:Y:S01]  /*eb40*/  LDC.64 R8, c[0x0][0x628] ;  /* 0x00018a00ff087b82 */ /* 0x000ee20000000a00 */
[----:B------:R-:W-:Y:S01]  /*eb50*/  ULDC UR6, c[0x0][0x150] ;  /* 0x0000540000067ab9 */ /* 0x000fe20000000800 */
[----:B------:R-:W-:Y:S01]  /*eb60*/  IMAD.MOV.U32 R6, RZ, RZ, R19 ;  /* 0x000000ffff067224 */ /* 0x000fe200078e0013 */
[----:B------:R-:W0:Y:S01]  /*eb70*/  S2R R16, SR_CTAID.Y ;  /* 0x0000000000107919 */ /* 0x000e220000002600 */
[----:B------:R-:W-:-:S04]  /*eb80*/  IMAD.MOV.U32 R7, RZ, RZ, R22 ;  /* 0x000000ffff077224 */ /* 0x000fc800078e0016 */
[----:B------:R-:W0:Y:S08]  /*eb90*/  LDC R17, c[0x0][0x144] ;  /* 0x00005100ff117b82 */ /* 0x000e300000000800 */
[----:B------:R-:W0:Y:S08]  /*eba0*/  LDC R10, c[0x0][0x630] ;  /* 0x00018c00ff0a7b82 */ /* 0x000e300000000800 */
[----:B------:R-:W0:Y:S01]  /*ebb0*/  LDC.64 R12, c[0x0][0x620] ;  /* 0x00018800ff0c7b82 */ /* 0x000e220000000a00 */
[----:B---3--:R-:W-:-:S04]  /*ebc0*/  ISETP.NE.U32.AND P0, PT, R8, RZ, PT ;  /* 0x000000ff0800720c */ /* 0x008fc80003f05070 */
[----:B------:R-:W-:Y:S02]  /*ebd0*/  ISETP.NE.AND.EX P0, PT, R9, RZ, PT, P0 ;  /* 0x000000ff0900720c */ /* 0x000fe40003f05300 */
[----:B--2---:R-:W-:-:S05]  /*ebe0*/  I2FP.F32.U32 R0, R14 ;  /* 0x0000000e00007245 */ /* 0x004fca0000201000 */
[----:B------:R-:W-:-:S04]  /*ebf0*/  FMUL R0, R0, UR6 ;  /* 0x0000000600007c20 */ /* 0x000fc80008400000 */
[----:B------:R2:W3:Y:S02]  /*ec00*/  F2I.U32.TRUNC.NTZ R15, R0 ;  /* 0x00000000000f7305 */ /* 0x0004e4000020f000 */
[----:B------:R-:W-:Y:S05]  /*ec10*/  @!P0 BRA `(.L_x_299) ;  /* 0x0000000000288947 */ /* 0x000fea0003800000 */
[----:B--2---:R-:W2:Y:S02]  /*ec20*/  LDC R0, c[0x0][0x634] ;  /* 0x00018d00ff007b82 */ /* 0x004ea40000000800 */
[----:B--2---:R-:W-:-:S05]  /*ec30*/  IADD3 R7, P0, R19, R0, RZ ;  /* 0x0000000013077210 */ /* 0x004fca0007f1e0ff */
[----:B------:R-:W-:-:S04]  /*ec40*/  IMAD.X R11, RZ, RZ, R22, P0 ;  /* 0x000000ffff0b7224 */ /* 0x000fc800000e0616 */
[----:B0-----:R-:W-:-:S04]  /*ec50*/  IMAD.WIDE.U32 R2, R11, R8, RZ ;  /* 0x000000080b027225 */ /* 0x001fc800078e00ff */
[----:B------:R-:W-:-:S04]  /*ec60*/  IMAD.WIDE.U32 R4, P0, R7, R9, R2 ;  /* 0x0000000907047225 */ /* 0x000fc80007800002 */
[----:B------:R-:W-:-:S04]  /*ec70*/  IMAD.WIDE.U32 R2, R7, R8, RZ ;  /* 0x0000000807027225 */ /* 0x000fc800078e00ff */
[----:B------:R-:W-:Y:S01]  /*ec80*/  IMAD.X R7, RZ, RZ, RZ, P0 ;  /* 0x000000ffff077224 */ /* 0x000fe200000e06ff */
[----:B------:R-:W-:Y:S01]  /*ec90*/  IADD3 RZ, P0, R3, R4, RZ ;  /* 0x0000000403ff7210 */ /* 0x000fe20007f1e0ff */
[----:B------:R-:W-:-:S04]  /*eca0*/  IMAD.MOV.U32 R6, RZ, RZ, R5 ;  /* 0x000000ffff067224 */ /* 0x000fc800078e0005 */
[----:B------:R-:W-:-:S08]  /*ecb0*/  IMAD.WIDE.U32.X R6, R11, R9, R6, P0 ;  /* 0x000000090b067225 */ /* 0x000fd000000e0406 */
.L_x_299:
[-CC-:B0-----:R-:W-:Y:S01]  /*ecc0*/  SHF.R.U64 R11, R6, R10.reuse, R7.reuse ;  /* 0x0000000a060b7219 */ /* 0x181fe20000001207 */
[----:B------:R-:W0:Y:S01]  /*ecd0*/  LDC.64 R20, c[0x0][0x640] ;  /* 0x00019000ff147b82 */ /* 0x000e220000000a00 */
[----:B--2---:R-:W-:Y:S01]  /*ece0*/  SHF.R.U32.HI R0, RZ, R10, R7 ;  /* 0x0000000aff007219 */ /* 0x004fe20000011607 */
[----:B------:R-:W-:Y:S01]  /*ecf0*/  IMAD.MOV.U32 R2, RZ, RZ, R19 ;  /* 0x000000ffff027224 */ /* 0x000fe200078e0013 */
[----:B------:R-:W-:Y:S01]  /*ed00*/  IADD3 R5, P0, RZ, -R11, RZ ;  /* 0x8000000bff057210 */ /* 0x000fe20007f1e0ff */
[----:B---3--:R-:W-:Y:S01]  /*ed10*/  IMAD.MOV R15, RZ, RZ, -R15 ;  /* 0x000000ffff0f7224 */ /* 0x008fe200078e0a0f */
[----:B------:R-:W-:Y:S01]  /*ed20*/  ULDC UR6, c[0x0][0x154] ;  /* 0x0000550000067ab9 */ /* 0x000fe20000000800 */
[----:B------:R-:W-:Y:S02]  /*ed30*/  IMAD.MOV.U32 R7, RZ, RZ, 0x1 ;  /* 0x00000001ff077424 */ /* 0x000fe400078e00ff */
[----:B------:R-:W2:Y:S01]  /*ed40*/  LDC R4, c[0x0][0x618] ;  /* 0x00018600ff047b82 */ /* 0x000ea20000000800 */
[----:B------:R-:W-:-:S02]  /*ed50*/  IMAD.X R3, RZ, RZ, ~R0, P0 ;  /* 0x000000ffff037224 */ /* 0x000fc400000e0e00 */
[----:B------:R-:W-:Y:S02]  /*ed60*/  IMAD R17, R17, R15, R14 ;  /* 0x0000000f11117224 */ /* 0x000fe400078e020e */
[-C--:B------:R-:W-:Y:S02]  /*ed70*/  IMAD R0, R3, R12.reuse, RZ ;  /* 0x0000000c03007224 */ /* 0x080fe400078e02ff */
[----:B------:R-:W-:Y:S01]  /*ed80*/  IMAD.MOV.U32 R3, RZ, RZ, R22 ;  /* 0x000000ffff037224 */ /* 0x000fe200078e0016 */
[----:B------:R-:W3:Y:S01]  /*ed90*/  LDC R6, c[0x0][0x608] ;  /* 0x00018200ff067b82 */ /* 0x000ee20000000800 */
[----:B------:R-:W-:-:S04]  /*eda0*/  IMAD.WIDE.U32 R2, R5, R12, R2 ;  /* 0x0000000c05027225 */ /* 0x000fc800078e0002 */
[----:B------:R-:W-:-:S03]  /*edb0*/  IMAD R5, R5, R13, R0 ;  /* 0x0000000d05057224 */ /* 0x000fc600078e0200 */
[----:B------:R-:W5:Y:S01]  /*edc0*/  LDC R18, c[0x0][0x658] ;  /* 0x00019600ff127b82 */ /* 0x000f620000000800 */
[----:B------:R-:W-:Y:S01]  /*edd0*/  I2FP.F32.U32 R0, R16 ;  /* 0x0000001000007245 */ /* 0x000fe20000201000 */
[----:B------:R-:W-:Y:S01]  /*ede0*/  IMAD.IADD R3, R3, 0x1, R5 ;  /* 0x0000000103037824 */ /* 0x000fe200078e0205 */
[----:B0-----:R-:W-:Y:S01]  /*edf0*/  ISETP.NE.U32.AND P0, PT, R20, RZ, PT ;  /* 0x000000ff1400720c */ /* 0x001fe20003f05070 */
[----:B------:R-:W-:Y:S02]  /*ee00*/  IMAD.MOV.U32 R5, RZ, RZ, -0x1 ;  /* 0xffffffffff057424 */ /* 0x000fe400078e00ff */
[----:B------:R-:W-:Y:S02]  /*ee10*/  FMUL R0, R0, UR6 ;  /* 0x0000000600007c20 */ /* 0x000fe40008400000 */
[----:B------:R-:W0:Y:S01]  /*ee20*/  LDC R15, c[0x0][0x148] ;  /* 0x00005200ff0f7b82 */ /* 0x000e220000000800 */
[----:B--2---:R-:W-:Y:S01]  /*ee30*/  SHF.R.U64 R10, R2, R4, R3 ;  /* 0x00000004020a7219 */ /* 0x004fe20000001203 */
[----:B------:R2:W0:Y:S01]  /*ee40*/  F2I.U32.TRUNC.NTZ R13, R0 ;  /* 0x00000000000d7305 */ /* 0x000422000020f000 */
[----:B------:R-:W-:-:S02]  /*ee50*/  ISETP.NE.AND.EX P0, PT, R21, RZ, PT, P0 ;  /* 0x000000ff1500720c */ /* 0x000fc40003f05300 */
[----:B------:R-:W-:-:S03]  /*ee60*/  SHF.R.U32.HI R3, RZ, R4, R3 ;  /* 0x00000004ff037219 */ /* 0x000fc60000011603 */
[----:B------:R-:W0:Y:S01]  /*ee70*/  LDC R14, c[0x0][0x600] ;  /* 0x00018000ff0e7b82 */ /* 0x000e220000000800 */
[-CC-:B---3--:R-:W-:Y:S02]  /*ee80*/  SHF.R.U64 R8, R10, R6.reuse, R3.reuse ;  /* 0x000000060a087219 */ /* 0x188fe40000001203 */
[----:B------:R-:W-:-:S05]  /*ee90*/  SHF.R.U32.HI R3, RZ, R6, R3 ;  /* 0x00000006ff037219 */ /* 0x000fca0000011603 */
[----:B------:R-:W3:Y:S01]  /*eea0*/  LDC R22, c[0x0][0x648] ;  /* 0x00019200ff167b82 */ /* 0x000ee20000000800 */
[-CC-:B-----5:R-:W-:Y:S02]  /*eeb0*/  SHF.R.U64 R12, R8, R18.reuse, R3.reuse ;  /* 0x00000012080c7219 */ /* 0x1a0fe40000001203 */
[-C--:B------:R-:W-:Y:S02]  /*eec0*/  SHF.L.U32 R5, R5, R18.reuse, RZ ;  /* 0x0000001205057219 */ /* 0x080fe400000006ff */
[-C--:B------:R-:W-:Y:S01]  /*eed0*/  SHF.R.U32.HI R3, RZ, R18.reuse, R3 ;  /* 0x00000012ff037219 */ /* 0x080fe20000011603 */
[----:B------:R-:W-:Y:S01]  /*eee0*/  IMAD.MOV.U32 R2, RZ, RZ, R12 ;  /* 0x000000ffff027224 */ /* 0x000fe200078e000c */
[----:B------:R-:W-:Y:S01]  /*eef0*/  SHF.L.U32 R18, R7, R18, RZ ;  /* 0x0000001207127219 */ /* 0x000fe200000006ff */
[----:B------:R-:W0:Y:S01]  /*ef00*/  LDC R23, c[0x0][0x638] ;  /* 0x00018e00ff177b82 */ /* 0x000e220000000800 */
[----:B------:R-:W-:-:S07]  /*ef10*/  LOP3.LUT R19, RZ, R5, RZ, 0x33, !PT ;  /* 0x00000005ff137212 */ /* 0x000fce00078e33ff */
[----:B------:R-:W0:Y:S01]  /*ef20*/  LDC R24, c[0x0][0x610] ;  /* 0x00018400ff187b82 */ /* 0x000e220000000800 */
[----:B--2---:R-:W-:Y:S05]  /*ef30*/  @!P0 BRA `(.L_x_300) ;  /* 0x0000000000288947 */ /* 0x004fea0003800000 */
[----:B------:R-:W2:Y:S02]  /*ef40*/  LDC R7, c[0x0][0x64c] ;  /* 0x00019300ff077b82 */ /* 0x000ea40000000800 */
[----:B--2---:R-:W-:-:S05]  /*ef50*/  IADD3 R7, P0, R12, R7, RZ ;  /* 0x000000070c077210 */ /* 0x004fca0007f1e0ff */
        /* <DEDUP_REMOVED lines=8> */
.L_x_300:
[----:B---3--:R-:W-:Y:S01]  /*efe0*/  SHF.R.U64 R0, R2, R22, R3 ;  /* 0x0000001602007219 */ /* 0x008fe20000001203 */
[----:B0-----:R-:W-:Y:S01]  /*eff0*/  VIADD R7, R14, 0xffffffff ;  /* 0xffffffff0e077836 */ /* 0x001fe20000000000 */
[----:B------:R-:W-:Y:S01]  /*f000*/  LOP3.LUT R5, R8, R19, RZ, 0xc0, !PT ;  /* 0x0000001308057212 */ /* 0x000fe200078ec0ff */
[----:B------:R-:W-:Y:S02]  /*f010*/  IMAD.MOV R13, RZ, RZ, -R13 ;  /* 0x000000ffff0d7224 */ /* 0x000fe400078e0a0d */
[----:B------:R-:W-:Y:S02]  /*f020*/  IMAD.MOV R3, RZ, RZ, -R0 ;  /* 0x000000ffff037224 */ /* 0x000fe400078e0a00 */
[----:B------:R-:W-:Y:S01]  /*f030*/  IMAD R2, R18, R0, R5 ;  /* 0x0000000012027224 */ /* 0x000fe200078e0205 */
[----:B------:R-:W-:Y:S01]  /*f040*/  LOP3.LUT R5, R10, R7, RZ, 0xc0, !PT ;  /* 0x000000070a057212 */ /* 0x000fe200078ec0ff */
[----:B------:R-:W-:Y:S02]  /*f050*/  @P2 IMAD R17, R15, R13, R16 ;  /* 0x0000000d0f112224 */ /* 0x000fe400078e0210 */
[----:B------:R-:W-:-:S02]  /*f060*/  IMAD R0, R3, R23, R12 ;  /* 0x0000001703007224 */ /* 0x000fc400078e020c */
[----:B------:R-:W-:Y:S02]  /*f070*/  IMAD.MOV.U32 R4, RZ, RZ, 0x1 ;  /* 0x00000001ff047424 */ /* 0x000fe400078e00ff */
[----:B------:R-:W-:Y:S02]  /*f080*/  IMAD R2, R2, R24, R17 ;  /* 0x0000001802027224 */ /* 0x000fe400078e0211 */
[----:B------:R-:W-:Y:S01]  /*f090*/  IMAD R3, R0, R14, R5 ;  /* 0x0000000e00037224 */ /* 0x000fe200078e0205 */
[----:B------:R-:W-:-:S04]  /*f0a0*/  PRMT R0, R4, 0x7610, R0 ;  /* 0x0000761004007816 */ /* 0x000fc80000000000 */
[----:B------:R-:W-:Y:S02]  /*f0b0*/  SEL R4, R3, R2, !P2 ;  /* 0x0000000203047207 */ /* 0x000fe40005000000 */
[----:B------:R-:W-:-:S03]  /*f0c0*/  SEL R2, R2, R3, !P2 ;  /* 0x0000000302027207 */ /* 0x000fc60005000000 */
[----:B------:R2:W-:Y:S04]  /*f0d0*/  STL [R1+0x90], R4 ;  /* 0x0000900401007387 */ /* 0x0005e80000100800 */
[----:B------:R2:W-:Y:S04]  /*f0e0*/  STL [R1+0x7c], R11 ;  /* 0x00007c0b01007387 */ /* 0x0005e80000100800 */
[----:B------:R2:W-:Y:S02]  /*f0f0*/  STL [R1+0x8c], R2 ;  /* 0x00008c0201007387 */ /* 0x0005e40000100800 */
.L_x_298:
[----:B------:R-:W-:Y:S01]  /*f100*/  LOP3.LUT P0, RZ, R0, 0xff, RZ, 0xc0, !PT ;  /* 0x000000ff00ff7812 */ /* 0x000fe2000780c0ff */
[----:B------:R-:W-:-:S12]  /*f110*/  ULOP3.LUT UR30, UR30, 0x1, URZ, 0x3c, !UPT ;  /* 0x000000011e1e7892 */ /* 0x000fd8000f8e3c3f */
[----:B------:R-:W-:Y:S05]  /*f120*/  @P0 BRA `(.L_x_301) ;  /* 0xffffff2400a80947 */ /* 0x000fea000383ffff */
[----:B------:R-:W-:Y:S05]  /*f130*/  EXIT ;  /* 0x000000000000794d */ /* 0x000fea0003800000 */
.L_x_17:
[----:B------:R-:W-:-:S08]  /*f140*/  ISETP.NE.AND P0, PT, RZ, UR6, PT ;  /* 0x00000006ff007c0c */ /* 0x000fd0000bf05270 */
[----:B0123--:R-:W0:-:S00]  /*f150*/  USETMAXREG.DEALLOC.CTAPOOL 0x28 ;  /* 0x00000028000079c8 */ /* 0x00fe0000080e0500 */
[----:B------:R-:W-:Y:S05]  /*f160*/  @P0 EXIT ;  /* 0x000000000000094d */ /* 0x000fea0003800000 */
[----:B0-----:R-:W-:Y:S01]  /*f170*/  LOP3.LUT P0, RZ, R0, 0xff, RZ, 0xc0, !PT ;  /* 0x000000ff00ff7812 */ /* 0x001fe2000780c0ff */
[----:B------:R-:W-:Y:S02]  /*f180*/  IMAD.MOV.U32 R0, RZ, RZ, 0x1 ;  /* 0x00000001ff007424 */ /* 0x000fe400078e00ff */
[----:B------:R-:W-:-:S10]  /*f190*/  IMAD.MOV.U32 R8, RZ, RZ, RZ ;  /* 0x000000ffff087224 */ /* 0x000fd400078e00ff */
[----:B------:R-:W-:Y:S05]  /*f1a0*/  @!P0 BRA `(.L_x_302) ;  /* 0x0000000c00988947 */ /* 0x000fea0003800000 */
[----:B------:R-:W0:Y:S01]  /*f1b0*/  S2UR UR5, SR_CgaCtaId ;  /* 0x00000000000579c3 */ /* 0x000e220000008800 */
[----:B------:R-:W-:Y:S01]  /*f1c0*/  UMOV UR7, 0x1 ;  /* 0x0000000100077882 */ /* 0x000fe20000000000 */
[----:B------:R-:W-:Y:S01]  /*f1d0*/  LOP3.LUT P0, RZ, R2, 0x1f, RZ, 0xc0, !PT ;  /* 0x0000001f02ff7812 */ /* 0x000fe2000780c0ff */
[----:B------:R-:W-:Y:S01]  /*f1e0*/  ULDC UR17, c[0x0][0x658] ;  /* 0x0001960000117ab9 */ /* 0x000fe20000000800 */
[----:B------:R-:W-:Y:S01]  /*f1f0*/  UMOV UR6, 0xffffffff ;  /* 0xffffffff00067882 */ /* 0x000fe20000000000 */
[----:B------:R-:W-:Y:S01]  /*f200*/  BSSY B0, `(.L_x_302) ;  /* 0x00000e0000007945 */ /* 0x000fe20003800000 */
[----:B------:R-:W-:Y:S01]  /*f210*/  USHF.L.U32 UR6, UR6, UR17, URZ ;  /* 0x0000001106067299 */ /* 0x000fe2000800063f */
[C---:B------:R-:W-:Y:S01]  /*f220*/  ISETP.NE.AND P3, PT, R3.reuse, RZ, PT ;  /* 0x000000ff0300720c */ /* 0x040fe20003f65270 */
[----:B------:R-:W-:Y:S01]  /*f230*/  IMAD.MOV.U32 R9, RZ, RZ, 0x1 ;  /* 0x00000001ff097424 */ /* 0x000fe200078e00ff */
[----:B------:R-:W-:Y:S01]  /*f240*/  ISETP.NE.OR P0, PT, R3, RZ, !P0 ;  /* 0x000000ff0300720c */ /* 0x000fe20004705670 */
[----:B------:R-:W-:Y:S01]  /*f250*/  IMAD.MOV.U32 R0, RZ, RZ, 0x1 ;  /* 0x00000001ff007424 */ /* 0x000fe200078e00ff */
[----:B------:R-:W-:Y:S01]  /*f260*/  ULDC UR16, c[0x0][0x600] ;  /* 0x0001800000107ab9 */ /* 0x000fe20000000800 */
[----:B------:R-:W-:Y:S01]  /*f270*/  IMAD.MOV.U32 R8, RZ, RZ, RZ ;  /* 0x000000ffff087224 */ /* 0x000fe200078e00ff */
[----:B------:R-:W-:Y:S01]  /*f280*/  UMOV UR24, 0x5 ;  /* 0x0000000500187882 */ /* 0x000fe20000000000 */
[----:B------:R-:W-:-:S02]  /*f290*/  UIADD3 UR35, UR14, 0x1, URZ ;  /* 0x000000010e237890 */ /* 0x000fc4000fffe03f */
[----:B------:R-:W-:Y:S02]  /*f2a0*/  ULOP3.LUT UR34, UR13, 0x2, URZ, 0xfc, !UPT ;  /* 0x000000020d227892 */ /* 0x000fe4000f8efc3f */
[----:B------:R-:W-:Y:S02]  /*f2b0*/  UIADD3 UR16, UR16, -0x1, URZ ;  /* 0xffffffff10107890 */ /* 0x000fe4000fffe03f */
[----:B------:R-:W-:Y:S02]  /*f2c0*/  USHF.L.U32 UR17, UR7, UR17, URZ ;  /* 0x0000001107117299 */ /* 0x000fe4000800063f */
[----:B------:R-:W-:Y:S02]  /*f2d0*/  ULOP3.LUT UR22, URZ, UR6, URZ, 0x33, !UPT ;  /* 0x000000063f167292 */ /* 0x000fe4000f8e333f */
[----:B0-----:R-:W-:Y:S02]  /*f2e0*/  ULOP3.LUT UR4, UR5, 0x1, URZ, 0xc0, !UPT ;  /* 0x0000000105047892 */ /* 0x001fe4000f8ec03f */
[----:B------:R-:W-:-:S02]  /*f2f0*/  USHF.R.U32.HI UR29, URZ, 0x1, UR5 ;  /* 0x000000013f1d7899 */ /* 0x000fc40008011605 */
[----:B------:R-:W-:Y:S02]  /*f300*/  USHF.L.U32 UR18, UR5, 0x7, URZ ;  /* 0x0000000705127899 */ /* 0x000fe4000800063f */
[----:B------:R-:W-:Y:S02]  /*f310*/  USHF.L.U32 UR19, UR5, 0xd, URZ ;  /* 0x0000000d05137899 */ /* 0x000fe4000800063f */
[----:B------:R-:W-:Y:S02]  /*f320*/  ULOP3.LUT UR5, UR5, 0xfffffffe, URZ, 0xc0, !UPT ;  /* 0xfffffffe05057892 */ /* 0x000fe4000f8ec03f */
[----:B------:R-:W-:Y:S02]  /*f330*/  UISETP.GT.U32.AND UP0, UPT, UR4, 0xffff, UPT ;  /* 0x0000ffff0400788c */ /* 0x000fe4000bf04070 */
[----:B------:R-:W-:Y:S02]  /*f340*/  USHF.L.U32 UR23, UR7, UR5, URZ ;  /* 0x0000000507177299 */ /* 0x000fe4000800063f */
[----:B------:R-:W-:-:S02]  /*f350*/  ULOP3.LUT UR5, UR5, 0x1, URZ, 0xfc, !UPT ;  /* 0x0000000105057892 */ /* 0x000fc4000f8efc3f */
[----:B------:R-:W-:Y:S02]  /*f360*/  USEL UR4, UR4, 0xffff, !UP0 ;  /* 0x0000ffff04047887 */ /* 0x000fe4000c000000 */
[----:B------:R-:W-:Y:S02]  /*f370*/  USHF.L.U32 UR5, UR7, UR5, URZ ;  /* 0x0000000507057299 */ /* 0x000fe4000800063f */
[----:B------:R-:W-:Y:S02]  /*f380*/  ULOP3.LUT UR4, UR4, 0xffff, URZ, 0xc0, !UPT ;  /* 0x0000ffff04047892 */ /* 0x000fe4000f8ec03f */
[----:B------:R-:W-:Y:S02]  /*f390*/  ULOP3.LUT UR18, UR18, 0x80, URZ, 0xc0, !UPT ;  /* 0x0000008012127892 */ /* 0x000fe4000f8ec03f */
[----:B------:R-:W-:Y:S02]  /*f3a0*/  ULOP3.LUT UR19, UR19, 0x2000, URZ, 0xc0, !UPT ;  /* 0x0000200013137892 */ /* 0x000fe4000f8ec03f */
[----:B------:R-:W-:-:S02]  /*f3b0*/  ULOP3.LUT UR23, UR23, UR5, URZ, 0xfc, !UPT ;  /* 0x0000000517177292 */ /* 0x000fc4000f8efc3f */
[----:B------:R-:W-:Y:S01]  /*f3c0*/  USHF.L.U32 UR24, UR24, UR4, URZ ;  /* 0x0000000418187299 */ /* 0x000fe2000800063f */
[----:B------:R-:W-:-:S11]  /*f3d0*/  ULDC.64 UR30, c[0x0][0x198] ;  /* 0x00006600001e7ab9 */ /* 0x000fd60000000a00 */
.L_x_314:
[----:B------:R-:W-:-:S03]  /*f3e0*/  UMOV UR4, 0xffffffff ;  /* 0xffffffff00047882 */ /* 0x000fc60000000000 */
[----:B01----:R-:W-:Y:S05]  /*f3f0*/  BRA.DIV UR4, `(.L_x_303) ;  /* 0x0000001204547947 */ /* 0x003fea000b800000 */
[----:B------:R-:W-:-:S13]  /*f400*/  ELECT P1, URZ, PT ;  /* 0x00000000003f782f */ /* 0x000fda0003820000 */
.L_x_328:
[----:B------:R-:W0:Y:S01]  /*f410*/  LDC R2, c[0x0][0x28c] ;  /* 0x0000a300ff027b82 */ /* 0x000e220000000800 */
[----:B------:R-:W-:Y:S01]  /*f420*/  BSSY B1, `(.L_x_304) ;  /* 0x0000040000017945 */ /* 0x000fe20003800000 */
[----:B0-----:R-:W-:-:S13]  /*f430*/  ISETP.LT.OR P1, PT, R2, 0x1, !P1 ;  /* 0x000000010200780c */ /* 0x001fda0004f21670 */
[----:B------:R-:W-:Y:S05]  /*f440*/  @P1 BRA `(.L_x_305) ;  /* 0x0000000000f41947 */ /* 0x000fea0003800000 */
[----:B------:R-:W2:Y:S04]  /*f450*/  LDL.LU R4, [R1+0x90] ;  /* 0x0000900001047983 */ /* 0x000ea80000300800 */
[----:B------:R-:W3:Y:S01]  /*f460*/  LDL.LU R3, [R1+0x8c] ;  /* 0x00008c0001037983 */ /* 0x000ee20000300800 */
[----:B------:R-:W-:Y:S02]  /*f470*/  IMAD.MOV.U32 R12, RZ, RZ, RZ ;  /* 0x000000ffff0c7224 */ /* 0x000fe400078e00ff */
[----:B------:R-:W-:Y:S02]  /*f480*/  IMAD.U32 R13, RZ, RZ, UR35 ;  /* 0x00000023ff0d7e24 */ /* 0x000fe4000f8e00ff */
[----:B------:R-:W-:Y:S01]  /*f490*/  IMAD.MOV.U32 R2, RZ, RZ, R0 ;  /* 0x000000ffff027224 */ /* 0x000fe200078e0000 */
[----:B--2---:R-:W-:-:S02]  /*f4a0*/  LEA R6, R4, UR18, 0x8 ;  /* 0x0000001204067c11 */ /* 0x004fc4000f8e40ff */
[----:B---3--:R-:W-:Y:S01]  /*f4b0*/  LEA R4, R3, UR29, 0x1 ;  /* 0x0000001d03047c11 */ /* 0x008fe2000f8e08ff */
[----:B------:R-:W-:-:S04]  /*f4c0*/  IMAD.MOV.U32 R3, RZ, RZ, R8 ;  /* 0x000000ffff037224 */ /* 0x000fc800078e0008 */
[----:B------:R-:W-:-:S07]  /*f4d0*/  IMAD.SHL.U32 R7, R4, 0x20, RZ ;  /* 0x0000002004077824 */ /* 0x000fce00078e00ff */
.L_x_309:
[----:B------:R-:W0:Y:S01]  /*f4e0*/  S2R R5, SR_CgaCtaId ;  /* 0x0000000000057919 */ /* 0x000e220000008800 */
[----:B------:R-:W-:-:S04]  /*f4f0*/  MOV R4, 0x400 ;  /* 0x0000040000047802 */ /* 0x000fc80000000f00 */
[----:B0-----:R-:W-:Y:S02]  /*f500*/  LEA R10, R5, R4, 0x18 ;  /* 0x00000004050a7211 */ /* 0x001fe400078ec0ff */
[----:B------:R-:W-:Y:S01]  /*f510*/  SHF.L.U32 R4, R2, 0x1f, RZ ;  /* 0x0000001f02047819 */ /* 0x000fe200000006ff */
[----:B------:R-:W0:Y:S02]  /*f520*/  @!P3 LDC R5, c[0x0][0x500] ;  /* 0x00014000ff05bb82 */ /* 0x000e240000000800 */
[----:B------:R-:W-:-:S04]  /*f530*/  IMAD R11, R3, 0x8, R10 ;  /* 0x00000008030b7824 */ /* 0x000fc800078e020a */
[----:B------:R-:W1:Y:S02]  /*f540*/  SYNCS.PHASECHK.TRANS64.TRYWAIT P1, [R11+URZ+0x28], R4 ;  /* 0x000028040b0075a7 */ /* 0x000e64000802017f */
[----:B-1----:R-:W-:Y:S05]  /*f550*/  @!P1 BRA `(.L_x_306) ;  /* 0x00000010001c9947 */ /* 0x002fea0003800000 */
.L_x_329:
[----:B------:R-:W-:Y:S01]  /*f560*/  UPRMT UR4, UR34, 0x9910, URZ ;  /* 0x0000991022047896 */ /* 0x000fe2000800003f */
[----:B0-----:R0:W-:Y:S03]  /*f570*/  @!P3 SYNCS.ARRIVE.TRANS64 RZ, [R11+URZ], R5 ;  /* 0x000000050bffb9a7 */ /* 0x0011e6000800003f */
[----:B------:R-:W-:-:S06]  /*f580*/  UISETP.NE.AND UP0, UPT, UR4, 0x2, UPT ;  /* 0x000000020400788c */ /* 0x000fcc000bf05270 */
[----:B------:R-:W-:-:S13]  /*f590*/  PLOP3.LUT P1, PT, PT, PT, UP0, 0x80, 0x0 ;  /* 0x000000000000781c */ /* 0x000fda0003f2f008 */
[----:B0-----:R-:W-:Y:S05]  /*f5a0*/  @P1 BRA `(.L_x_307) ;  /* 0x0000000000041947 */ /* 0x001fea0003800000 */
[----:B------:R-:W-:Y:S01]  /*f5b0*/  BPT.TRAP 0x1 ;  /* 0x000000040000795c */ /* 0x000fe20000300000 */
.L_x_307:
[----:B------:R-:W-:Y:S05]  /*f5c0*/  @P0 BRA `(.L_x_308) ;  /* 0x0000000000040947 */ /* 0x000fea0003800000 */
[----:B------:R-:W-:Y:S01]  /*f5d0*/  BPT.TRAP 0x1 ;  /* 0x000000040000795c */ /* 0x000fe20000300000 */
.L_x_308:
[----:B------:R-:W2:Y:S01]  /*f5e0*/  LDL R5, [R1+0x7c] ;  /* 0x00007c0001057983 */ /* 0x000ea20000100800 */
[----:B-1----:R-:W-:Y:S01]  /*f5f0*/  LEA R4, R3, UR29, 0x1 ;  /* 0x0000001d03047c11 */ /* 0x002fe2000f8e08ff */
[----:B------:R-:W-:Y:S01]  /*f600*/  VIADD R13, R13, 0xffffffff ;  /* 0xffffffff0d0d7836 */ /* 0x000fe20000000000 */
[----:B------:R-:W-:Y:S01]  /*f610*/  R2UR UR8, R3 ;  /* 0x00000000030872ca */ /* 0x000fe200000e0000 */
[----:B------:R-:W-:Y:S01]  /*f620*/  UIADD3 UR4, UP0, UR30, 0xf0, URZ ;  /* 0x000000f01e047890 */ /* 0x000fe2000ff1e03f */
[----:B------:R-:W-:Y:S01]  /*f630*/  R2UR UR27, R10 ;  /* 0x000000000a1b72ca */ /* 0x000fe200000e0000 */
[----:B------:R-:W-:Y:S01]  /*f640*/  IMAD.U32 R4, R4, 0x800, R10 ;  /* 0x0000080004047824 */ /* 0x000fe200078e000a */
[----:B------:R-:W-:Y:S01]  /*f650*/  R2UR UR9, R11 ;  /* 0x000000000b0972ca */ /* 0x000fe200000e0000 */
[----:B------:R-:W-:Y:S01]  /*f660*/  UIADD3 UR32, UP1, UR30, 0x1f0, URZ ;  /* 0x000001f01e207890 */ /* 0x000fe2000ff3e03f */
[----:B------:R-:W-:Y:S01]  /*f670*/  R2UR UR11, R7 ;  /* 0x00000000070b72ca */ /* 0x000fe200000e0000 */
[----:B------:R-:W-:Y:S01]  /*f680*/  UPRMT UR25, URZ, 0x5410, UR24 ;  /* 0x000054103f197896 */ /* 0x000fe20008000018 */
[----:B------:R-:W-:Y:S01]  /*f690*/  R2UR UR5, R4 ;  /* 0x00000000040572ca */ /* 0x000fe200000e0000 */
[----:B------:R-:W-:Y:S01]  /*f6a0*/  VIADD R3, R3, 0x1 ;  /* 0x0000000103037836 */ /* 0x000fe20000000000 */
[----:B------:R-:W-:Y:S01]  /*f6b0*/  R2UR UR10, R12 ;  /* 0x000000000c0a72ca */ /* 0x000fe200000e0000 */
[----:B------:R-:W-:Y:S01]  /*f6c0*/  UPRMT UR36, URZ, 0x5410, UR23 ;  /* 0x000054103f247896 */ /* 0x000fe20008000017 */
[----:B------:R-:W-:Y:S01]  /*f6d0*/  R2UR UR28, R6 ;  /* 0x00000000061c72ca */ /* 0x000fe200000e0000 */
[----:B------:R-:W-:Y:S01]  /*f6e0*/  ULEA UR8, UR8, UR19, 0xe ;  /* 0x0000001308087291 */ /* 0x000fe2000f8e703f */
[----:B------:R-:W-:Y:S01]  /*f6f0*/  ISETP.GT.AND P4, PT, R13, 0x1, PT ;  /* 0x000000010d00780c */ /* 0x000fe20003f84270 */
[----:B------:R-:W-:Y:S01]  /*f700*/  UIADD3.X UR33, URZ, UR31, URZ, UP1, !UPT ;  /* 0x0000001f3f217290 */ /* 0x000fe20008ffe43f */
[C---:B------:R-:W-:Y:S01]  /*f710*/  ISETP.NE.AND P1, PT, R3.reuse, 0x5, PT ;  /* 0x000000050300780c */ /* 0x040fe20003f25270 */
[----:B------:R-:W-:Y:S01]  /*f720*/  UIADD3 UR27, UR27, 0x5180, UR8 ;  /* 0x000051801b1b7890 */ /* 0x000fe2000fffe008 */
[----:B------:R-:W-:Y:S01]  /*f730*/  VIADD R12, R12, 0x40 ;  /* 0x000000400c0c7836 */ /* 0x000fe20000000000 */
[----:B------:R-:W-:Y:S01]  /*f740*/  UMOV UR6, 0x0 ;  /* 0x0000000000067882 */ /* 0x000fe20000000000 */
[----:B------:R-:W-:Y:S01]  /*f750*/  UMOV UR7, 0x10000000 ;  /* 0x1000000000077882 */ /* 0x000fe20000000000 */
[----:B------:R-:W-:Y:S01]  /*f760*/  UIADD3 UR26, UR5, 0x180, URZ ;  /* 0x00000180051a7890 */ /* 0x000fe2000fffe03f */
[----:B------:R-:W-:Y:S01]  /*f770*/  SEL R3, R3, RZ, P1 ;  /* 0x000000ff03037207 */ /* 0x000fe20000800000 */
[----:B------:R-:W-:-:S05]  /*f780*/  UIADD3.X UR5, URZ, UR31, URZ, UP0, !UPT ;  /* 0x0000001f3f057290 */ /* 0x000fca00087fe43f */
[----:B------:R-:W-:Y:S01]  /*f790*/  UMOV UR8, UR26 ;  /* 0x0000001a00087c82 */ /* 0x000fe20008000000 */
[----:B--2---:R-:W-:Y:S02]  /*f7a0*/  R2UR UR12, R5 ;  /* 0x00000000050c72ca */ /* 0x004fe400000e0000 */
[----:B------:R-:W-:-:S04]  /*f7b0*/  SEL R5, RZ, 0x1, P1 ;  /* 0x00000001ff057807 */ /* 0x000fc80000800000 */
[----:B------:R-:W-:-:S07]  /*f7c0*/  LOP3.LUT R2, R2, R5, RZ, 0x3c, !PT ;  /* 0x0000000502027212 */ /* 0x000fce00078e3cff */
[----:B------:R0:W-:Y:S02]  /*f7d0*/  UTMALDG.3D.MULTICAST [UR8], [UR4], UR25, desc[UR6] ;  /* 0x00000608040073b4 */ /* 0x0001e40008011819 */
[----:B0-----:R-:W-:Y:S01]  /*f7e0*/  UMOV UR8, UR27 ;  /* 0x0000001b00087c82 */ /* 0x001fe20008000000 */
[----:B------:R-:W-:Y:S02]  /*f7f0*/  UMOV UR11, UR28 ;  /* 0x0000001c000b7c82 */ /* 0x000fe40008000000 */
[----:B------:R0:W-:Y:S02]  /*f800*/  UTMALDG.3D.MULTICAST [UR8], [UR32], UR36, desc[UR6] ;  /* 0x00000608200073b4 */ /* 0x0001e40008011824 */
[----:B0-----:R-:W-:Y:S05]  /*f810*/  @P4 BRA `(.L_x_309) ;  /* 0xfffffffc00304947 */ /* 0x001fea000383ffff */
.L_x_305:
[----:B------:R-:W-:Y:S05]  /*f820*/  BSYNC B1 ;  /* 0x0000000000017941 */ /* 0x000fea0003800000 */
.L_x_304:
[----:B------:R-:W2:Y:S01]  /*f830*/  LDL.LU R15, [R1+0x84] ;  /* 0x00008400010f7983 */ /* 0x000ea20000300800 */
[----:B------:R-:W-:Y:S01]  /*f840*/  LOP3.LUT P5, RZ, R9, 0xff, RZ, 0xc0, !PT ;  /* 0x000000ff09ff7812 */ /* 0x000fe200078ac0ff */
[----:B------:R-:W-:Y:S01]  /*f850*/  VIADD R8, R8, UR14 ;  /* 0x0000000e08087c36 */ /* 0x000fe20008000000 */
[----:B------:R-:W-:Y:S01]  /*f860*/  UISETP.GE.U32.AND UP0, UPT, UR14, 0x5, UPT ;  /* 0x000000050e00788c */ /* 0x000fe2000bf06070 */
[----:B------:R-:W3:Y:S01]  /*f870*/  LDL.LU R14, [R1+0x88] ;  /* 0x00008800010e7983 */ /* 0x000ee20000300800 */
[----:B------:R-:W-:Y:S01]  /*f880*/  IMAD.U32 R5, RZ, RZ, UR14 ;  /* 0x0000000eff057e24 */ /* 0x000fe2000f8e00ff */
[----:B------:R-:W-:Y:S01]  /*f890*/  ULDC.64 UR4, c[0x0][0x650] ;  /* 0x0001940000047ab9 */ /* 0x000fe20000000a00 */
[----:B------:R-:W-:Y:S01]  /*f8a0*/  ISETP.GT.U32.AND P1, PT, R8, 0x4, PT ;  /* 0x000000040800780c */ /* 0x000fe20003f24070 */
[----:B------:R-:W-:Y:S01]  /*f8b0*/  BSSY B1, `(.L_x_310) ;  /* 0x0000072000017945 */ /* 0x000fe20003800000 */
[----:B------:R-:W-:Y:S02]  /*f8c0*/  PLOP3.LUT P4, PT, PT, PT, UP0, 0x80, 0x0 ;  /* 0x000000000000781c */ /* 0x000fe40003f8f008 */
[----:B------:R-:W-:-:S02]  /*f8d0*/  ISETP.LT.U32.AND P1, PT, R5, 0x5, P1 ;  /* 0x000000050500780c */ /* 0x000fc40000f21070 */
[----:B------:R-:W-:Y:S01]  /*f8e0*/  PRMT R9, RZ, 0x7610, R9 ;  /* 0x00007610ff097816 */ /* 0x000fe20000000009 */
[----:B------:R-:W0:Y:S01]  /*f8f0*/  @P5 S2R R3, SR_CgaCtaId ;  /* 0x0000000000035919 */ /* 0x000e220000008800 */
[----:B------:R-:W-:-:S04]  /*f900*/  @P5 MOV R2, 0x400 ;  /* 0x0000040000025802 */ /* 0x000fc80000000f00 */
[----:B0-----:R-:W-:Y:S01]  /*f910*/  @P5 LEA R4, R3, R2, 0x18 ;  /* 0x0000000203045211 */ /* 0x001fe200078ec0ff */
[----:B------:R-:W-:-:S03]  /*f920*/  IMAD.WIDE.U32 R2, R8, -0x33333333, RZ ;  /* 0xcccccccd08027825 */ /* 0x000fc600078e00ff */
[----:B------:R0:W-:Y:S02]  /*f930*/  @P5 SYNCS.ARRIVE.TRANS64.A1T0 RZ, [R4+URZ+0x88], RZ ;  /* 0x000088ff04ff59a7 */ /* 0x0001e4000810003f */
[----:B------:R-:W-:Y:S02]  /*f940*/  SHF.R.U32.HI R5, RZ, 0x2, R3 ;  /* 0x00000002ff057819 */ /* 0x000fe40000011603 */
[----:B------:R-:W-:Y:S02]  /*f950*/  SEL R3, RZ, 0x1, !P1 ;  /* 0x00000001ff037807 */ /* 0x000fe40004800000 */
[----:B------:R-:W-:Y:S01]  /*f960*/  PRMT R2, RZ, 0x7610, R2 ;  /* 0x00007610ff027816 */ /* 0x000fe20000000002 */
[----:B------:R-:W-:Y:S01]  /*f970*/  IMAD R8, R5, -0x5, R8 ;  /* 0xfffffffb05087824 */ /* 0x000fe200078e0208 */
[----:B------:R-:W-:Y:S01]  /*f980*/  LOP3.LUT R0, R0, R3, RZ, 0x3c, !PT ;  /* 0x0000000300007212 */ /* 0x000fe200078e3cff */
[----:B0-----:R-:W-:Y:S02]  /*f990*/  IMAD.MOV.U32 R4, RZ, RZ, -0x1 ;  /* 0xffffffffff047424 */ /* 0x001fe400078e00ff */
[----:B------:R-:W-:Y:S01]  /*f9a0*/  IMAD.MOV.U32 R3, RZ, RZ, -0x1 ;  /* 0xffffffffff037424 */ /* 0x000fe200078e00ff */
[----:B------:R-:W-:Y:S01]  /*f9b0*/  @P4 LOP3.LUT R0, R0, 0x1, R5, 0x78, !PT ;  /* 0x0000000100004812 */ /* 0x000fe200078e7805 */
[----:B------:R-:W-:Y:S01]  /*f9c0*/  IMAD.MOV.U32 R5, RZ, RZ, -0x1 ;  /* 0xffffffffff057424 */ /* 0x000fe200078e00ff */
[----:B---3--:R-:W-:-:S04]  /*f9d0*/  IADD3 R14, P5, R14, UR20, RZ ;  /* 0x000000140e0e7c10 */ /* 0x008fc8000ffbe0ff */
[----:B--2---:R-:W-:Y:S01]  /*f9e0*/  IADD3.X R15, R15, UR15, RZ, P5, !PT ;  /* 0x0000000f0f0f7c10 */ /* 0x004fe2000affe4ff */
[----:B------:R0:W-:Y:S01]  /*f9f0*/  STL [R1+0x88], R14 ;  /* 0x0000880e01007387 */ /* 0x0001e20000100800 */
[----:B------:R-:W-:-:S03]  /*fa00*/  ISETP.GE.U32.AND P1, PT, R14, UR4, PT ;  /* 0x000000040e007c0c */ /* 0x000fc6000bf26070 */
[----:B------:R0:W-:Y:S01]  /*fa10*/  STL [R1+0x84], R15 ;  /* 0x0000840f01007387 */ /* 0x0001e20000100800 */
[----:B------:R-:W-:-:S03]  /*fa20*/  ISETP.GE.U32.AND.EX P1, PT, R15, UR5, PT, P1 ;  /* 0x000000050f007c0c */ /* 0x000fc6000bf26110 */
[----:B------:R0:W-:Y:S04]  /*fa30*/  STL [R1+0x8c], R5 ;  /* 0x00008c0501007387 */ /* 0x0001e80000100800 */
[----:B------:R0:W-:Y:S04]  /*fa40*/  STL [R1+0x90], R4 ;  /* 0x0000900401007387 */ /* 0x0001e80000100800 */
[----:B------:R0:W-:Y:S02]  /*fa50*/  STL [R1+0x7c], R3 ;  /* 0x00007c0301007387 */ /* 0x0001e40000100800 */
[----:B------:R-:W-:Y:S05]  /*fa60*/  @P1 BRA `(.L_x_311) ;  /* 0x0000000400581947 */ /* 0x000fea0003800000 */
[----:B------:R-:W-:Y:S01]  /*fa70*/  ULDC.64 UR4, c[0x0][0x628] ;  /* 0x00018a0000047ab9 */ /* 0x000fe20000000a00 */
[----:B------:R-:W1:Y:S01]  /*fa80*/  S2R R12, SR_CTAID.X ;  /* 0x00000000000c7919 */ /* 0x000e620000002500 */
[----:B------:R-:W-:Y:S01]  /*fa90*/  ISETP.NE.U32.AND P1, PT, RZ, UR4, PT ;  /* 0x00000004ff007c0c */ /* 0x000fe2000bf25070 */
[----:B------:R-:W-:Y:S01]  /*faa0*/  ULDC UR7, c[0x0][0x630] ;  /* 0x00018c0000077ab9 */ /* 0x000fe20000000800 */
[----:B------:R-:W-:Y:S01]  /*fab0*/  IMAD.MOV.U32 R2, RZ, RZ, R14 ;  /* 0x000000ffff027224 */ /* 0x000fe200078e000e */
[----:B------:R-:W2:Y:S01]  /*fac0*/  S2R R10, SR_CTAID.Y ;  /* 0x00000000000a7919 */ /* 0x000ea20000002600 */
[----:B------:R-:W-:Y:S01]  /*fad0*/  ISETP.NE.AND.EX P1, PT, RZ, UR5, PT, P1 ;  /* 0x00000005ff007c0c */ /* 0x000fe2000bf25310 */
[----:B0-----:R-:W-:-:S12]  /*fae0*/  IMAD.MOV.U32 R3, RZ, RZ, R15 ;  /* 0x000000ffff037224 */ /* 0x001fd800078e000f */
[----:B------:R-:W-:Y:S05]  /*faf0*/  @!P1 BRA `(.L_x_312) ;  /* 0x0000000000289947 */ /* 0x000fea0003800000 */
[----:B------:R-:W-:Y:S02]  /*fb00*/  ULDC UR6, c[0x0][0x634] ;  /* 0x00018d0000067ab9 */ /* 0x000fe40000000800 */
[----:B------:R-:W-:-:S05]  /*fb10*/  IADD3 R7, P1, R14, UR6, RZ ;  /* 0x000000060e077c10 */ /* 0x000fca000ff3e0ff */
[----:B------:R-:W-:-:S04]  /*fb20*/  IMAD.X R11, RZ, RZ, R15, P1 ;  /* 0x000000ffff0b7224 */ /* 0x000fc800008e060f */
[----:B------:R-:W-:-:S04]  /*fb30*/  IMAD.WIDE.U32 R4, R11, UR4, RZ ;  /* 0x000000040b047c25 */ /* 0x000fc8000f8e00ff */
[----:B------:R-:W-:-:S04]  /*fb40*/  IMAD.WIDE.U32 R4, P1, R7, UR5, R4 ;  /* 0x0000000507047c25 */ /* 0x000fc8000f820004 */
[----:B------:R-:W-:-:S04]  /*fb50*/  IMAD.WIDE.U32 R6, R7, UR4, RZ ;  /* 0x0000000407067c25 */ /* 0x000fc8000f8e00ff */
[----:B------:R-:W-:Y:S01]  /*fb60*/  IMAD.X R3, RZ, RZ, RZ, P1 ;  /* 0x000000ffff037224 */ /* 0x000fe200008e06ff */
[----:B------:R-:W-:Y:S01]  /*fb70*/  IADD3 RZ, P1, R7, R4, RZ ;  /* 0x0000000407ff7210 */ /* 0x000fe20007f3e0ff */
[----:B------:R-:W-:-:S04]  /*fb80*/  IMAD.MOV.U32 R2, RZ, RZ, R5 ;  /* 0x000000ffff027224 */ /* 0x000fc800078e0005 */
[----:B------:R-:W-:-:S08]  /*fb90*/  IMAD.WIDE.U32.X R2, R11, UR5, R2, P1 ;  /* 0x000000050b027c25 */ /* 0x000fd000088e0402 */
.L_x_312:
[--C-:B------:R-:W-:Y:S01]  /*fba0*/  SHF.R.U64 R11, R2, UR7, R3.reuse ;  /* 0x00000007020b7c19 */ /* 0x100fe20008001203 */
[----:B------:R-:W-:Y:S01]  /*fbb0*/  ULDC.64 UR4, c[0x0][0x620] ;  /* 0x0001880000047ab9 */ /* 0x000fe20000000a00 */
[----:B------:R-:W-:Y:S01]  /*fbc0*/  SHF.R.U32.HI R2, RZ, UR7, R3 ;  /* 0x00000007ff027c19 */ /* 0x000fe20008011603 */
[----:B------:R-:W-:Y:S01]  /*fbd0*/  IMAD.MOV.U32 R3, RZ, RZ, R15 ;  /* 0x000000ffff037224 */ /* 0x000fe200078e000f */
[----:B------:R-:W-:Y:S01]  /*fbe0*/  IADD3 R5, P1, RZ, -R11, RZ ;  /* 0x8000000bff057210 */ /* 0x000fe20007f3e0ff */
[----:B------:R-:W0:Y:S01]  /*fbf0*/  LDC R7, c[0x0][0x144] ;  /* 0x00005100ff077b82 */ /* 0x000e220000000800 */
[----:B-1----:R-:W-:Y:S01]  /*fc00*/  I2FP.F32.U32 R6, R12 ;  /* 0x0000000c00067245 */ /* 0x002fe20000201000 */
[----:B------:R-:W-:Y:S01]  /*fc10*/  ULDC.64 UR8, c[0x0][0x640] ;  /* 0x0001900000087ab9 */ /* 0x000fe20000000a00 */
[----:B------:R-:W-:Y:S01]  /*fc20*/  ULDC UR6, c[0x0][0x608] ;  /* 0x0001820000067ab9 */ /* 0x000fe20000000800 */
[----:B------:R-:W-:Y:S01]  /*fc30*/  IMAD.X R2, RZ, RZ, ~R2, P1 ;  /* 0x000000ffff027224 */ /* 0x000fe200008e0e02 */
[----:B------:R-:W-:-:S03]  /*fc40*/  ISETP.NE.U32.AND P1, PT, RZ, UR8, PT ;  /* 0x00000008ff007c0c */ /* 0x000fc6000bf25070 */
[----:B------:R-:W-:Y:S01]  /*fc50*/  IMAD R4, R2, UR4, RZ ;  /* 0x0000000402047c24 */ /* 0x000fe2000f8e02ff */
[----:B------:R-:W1:Y:S01]  /*fc60*/  LDC R15, c[0x0][0x148] ;  /* 0x00005200ff0f7b82 */ /* 0x000e620000000800 */
[----:B------:R-:W-:Y:S01]  /*fc70*/  IMAD.MOV.U32 R2, RZ, RZ, R14 ;  /* 0x000000ffff027224 */ /* 0x000fe200078e000e */
[----:B------:R-:W-:-:S03]  /*fc80*/  ISETP.NE.AND.EX P1, PT, RZ, UR9, PT, P1 ;  /* 0x00000009ff007c0c */ /* 0x000fc6000bf25310 */
[----:B------:R-:W-:Y:S01]  /*fc90*/  IMAD.WIDE.U32 R2, R5, UR4, R2 ;  /* 0x0000000405027c25 */ /* 0x000fe2000f8e0002 */
[----:B------:R-:W-:-:S03]  /*fca0*/  ULDC UR4, c[0x0][0x150] ;  /* 0x0000540000047ab9 */ /* 0x000fc60000000800 */
[----:B------:R-:W-:Y:S01]  /*fcb0*/  FMUL R6, R6, UR4 ;  /* 0x0000000406067c20 */ /* 0x000fe20008400000 */
[----:B------:R-:W-:Y:S01]  /*fcc0*/  IMAD R5, R5, UR5, R4 ;  /* 0x0000000505057c24 */ /* 0x000fe2000f8e0204 */
[----:B------:R-:W-:Y:S01]  /*fcd0*/  ULDC UR4, c[0x0][0x618] ;  /* 0x0001860000047ab9 */ /* 0x000fe20000000800 */
[----:B------:R-:W-:Y:S02]  /*fce0*/  ULDC UR5, c[0x0][0x154] ;  /* 0x0000550000057ab9 */ /* 0x000fe40000000800 */
[----:B------:R-:W-:Y:S01]  /*fcf0*/  IMAD.IADD R3, R3, 0x1, R5 ;  /* 0x0000000103037824 */ /* 0x000fe200078e0205 */
[----:B------:R-:W3:Y:S04]  /*fd00*/  F2I.U32.TRUNC.NTZ R6, R6 ;  /* 0x0000000600067305 */ /* 0x000ee8000020f000 */
[----:B------:R-:W-:-:S02]  /*fd10*/  SHF.R.U64 R13, R2, UR4, R3 ;  /* 0x00000004020d7c19 */ /* 0x000fc40008001203 */
[----:B--2---:R-:W-:-:S05]  /*fd20*/  I2FP.F32.U32 R2, R10 ;  /* 0x0000000a00027245 */ /* 0x004fca0000201000 */
[----:B------:R-:W-:Y:S01]  /*fd30*/  FMUL R4, R2, UR5 ;  /* 0x0000000502047c20 */ /* 0x000fe20008400000 */
[----:B------:R-:W-:Y:S01]  /*fd40*/  SHF.R.U32.HI R2, RZ, UR4, R3 ;  /* 0x00000004ff027c19 */ /* 0x000fe20008011603 */
[----:B------:R-:W-:Y:S02]  /*fd50*/  ULDC UR4, c[0x0][0x658] ;  /* 0x0001960000047ab9 */ /* 0x000fe40000000800 */
[----:B------:R2:W4:Y:S01]  /*fd60*/  F2I.U32.TRUNC.NTZ R18, R4 ;  /* 0x0000000400127305 */ /* 0x000522000020f000 */
[----:B------:R-:W-:Y:S01]  /*fd70*/  SHF.R.U64 R16, R13, UR6, R2 ;  /* 0x000000060d107c19 */ /* 0x000fe20008001202 */
[----:B---3--:R-:W-:Y:S01]  /*fd80*/  IMAD.MOV R6, RZ, RZ, -R6 ;  /* 0x000000ffff067224 */ /* 0x008fe200078e0a06 */
[----:B------:R-:W-:-:S03]  /*fd90*/  SHF.R.U32.HI R3, RZ, UR6, R2 ;  /* 0x00000006ff037c19 */ /* 0x000fc60008011602 */
[----:B0-----:R-:W-:Y:S01]  /*fda0*/  IMAD R12, R7, R6, R12 ;  /* 0x00000006070c7224 */ /* 0x001fe200078e020c */
[--C-:B------:R-:W-:Y:S02]  /*fdb0*/  SHF.R.U64 R14, R16, UR4, R3.reuse ;  /* 0x00000004100e7c19 */ /* 0x100fe40008001203 */
[----:B------:R-:W-:-:S03]  /*fdc0*/  SHF.R.U32.HI R3, RZ, UR4, R3 ;  /* 0x00000004ff037c19 */ /* 0x000fc60008011603 */
[----:B------:R-:W-:Y:S01]  /*fdd0*/  IMAD.MOV.U32 R2, RZ, RZ, R14 ;  /* 0x000000ffff027224 */ /* 0x000fe200078e000e */
[----:B--2-4-:R-:W-:Y:S06]  /*fde0*/  @!P1 BRA `(.L_x_313) ;  /* 0x0000000000289947 */ /* 0x014fec0003800000 */
        /* <DEDUP_REMOVED lines=10> */
.L_x_313:
[----:B------:R-:W-:Y:S01]  /*fe90*/  ULDC UR4, c[0x0][0x648] ;  /* 0x0001920000047ab9 */ /* 0x000fe20000000800 */
[----:B------:R-:W-:Y:S01]  /*fea0*/  IMAD.MOV R18, RZ, RZ, -R18 ;  /* 0x000000ffff127224 */ /* 0x000fe200078e0a12 */
[----:B------:R-:W-:Y:S01]  /*feb0*/  SHF.R.U64 R3, R2, UR4, R3 ;  /* 0x0000000402037c19 */ /* 0x000fe20008001203 */
[----:B------:R-:W-:Y:S01]  /*fec0*/  ULDC UR4, c[0x0][0x638] ;  /* 0x00018e0000047ab9 */ /* 0x000fe20000000800 */
[----:B------:R-:W-:Y:S01]  /*fed0*/  LOP3.LUT R2, R16, UR22, RZ, 0xc0, !PT ;  /* 0x0000001610027c12 */ /* 0x000fe2000f8ec0ff */
[----:B-1----:R-:W-:Y:S01]  /*fee0*/  @P2 IMAD R12, R15, R18, R10 ;  /* 0x000000120f0c2224 */ /* 0x002fe200078e020a */
[----:B------:R-:W-:Y:S01]  /*fef0*/  LOP3.LUT R13, R13, UR16, RZ, 0xc0, !PT ;  /* 0x000000100d0d7c12 */ /* 0x000fe2000f8ec0ff */
[----:B------:R-:W-:Y:S01]  /*ff00*/  IMAD.MOV R5, RZ, RZ, -R3 ;  /* 0x000000ffff057224 */ /* 0x000fe200078e0a03 */
[----:B------:R-:W-:Y:S01]  /*ff10*/  ULDC UR5, c[0x0][0x610] ;  /* 0x0001840000057ab9 */ /* 0x000fe20000000800 */
[----:B------:R-:W-:Y:S02]  /*ff20*/  IMAD R3, R3, UR17, R2 ;  /* 0x0000001103037c24 */ /* 0x000fe4000f8e0202 */
[----:B------:R-:W-:Y:S01]  /*ff30*/  IMAD R14, R5, UR4, R14 ;  /* 0x00000004050e7c24 */ /* 0x000fe2000f8e020e */
[----:B------:R-:W-:Y:S01]  /*ff40*/  ULDC UR4, c[0x0][0x600] ;  /* 0x0001800000047ab9 */ /* 0x000fe20000000800 */
[----:B------:R-:W-:-:S02]  /*ff50*/  IMAD R3, R3, UR5, R12 ;  /* 0x0000000503037c24 */ /* 0x000fc4000f8e020c */
[----:B------:R-:W-:Y:S02]  /*ff60*/  IMAD R14, R14, UR4, R13 ;  /* 0x000000040e0e7c24 */ /* 0x000fe4000f8e020d */
[----:B------:R-:W-:-:S03]  /*ff70*/  IMAD.MOV.U32 R2, RZ, RZ, 0x1 ;  /* 0x00000001ff027424 */ /* 0x000fc600078e00ff */
[----:B------:R-:W-:Y:S02]  /*ff80*/  SEL R4, R14, R3, !P2 ;  /* 0x000000030e047207 */ /* 0x000fe40005000000 */
[----:B------:R-:W-:-:S03]  /*ff90*/  SEL R3, R3, R14, !P2 ;  /* 0x0000000e03037207 */ /* 0x000fc60005000000 */
[----:B------:R1:W-:Y:S04]  /*ffa0*/  STL [R1+0x90], R4 ;  /* 0x0000900401007387 */ /* 0x0003e80000100800 */
[----:B------:R1:W-:Y:S04]  /*ffb0*/  STL [R1+0x7c], R11 ;  /* 0x00007c0b01007387 */ /* 0x0003e80000100800 */
[----:B------:R1:W-:Y:S02]  /*ffc0*/  STL [R1+0x8c], R3 ;  /* 0x00008c0301007387 */ /* 0x0003e40000100800 */
.L_x_311:
[----:B------:R-:W-:Y:S05]  /*ffd0*/  BSYNC B1 ;  /* 0x0000000000017941 */ /* 0x000fea0003800000 */
.L_x_310:
[----:B------:R-:W-:-:S13]  /*ffe0*/  LOP3.LUT P1, RZ, R2, 0xff, RZ, 0xc0, !PT ;  /* 0x000000ff02ff7812 */ /* 0x000fda000782c0ff */
[----:B------:R-:W-:Y:S05]  /*fff0*/  @P1 BRA `(.L_x_314) ;  /* 0xfffffff000f81947 */ /* 0x000fea000383ffff */
[----:B------:R-:W-:Y:S05]  /*10000*/  BSYNC B0 ;  /* 0x0000000000007941 */ /* 0x000fea0003800000 */
.L_x_302:
[----:B------:R-:W-:-:S03]  /*10010*/  UMOV UR4, 0xffffffff ;  /* 0xffffffff00047882 */ /* 0x000fc60000000000 */
[----:B------:R-:W-:Y:S05]  /*10020*/  BRA.DIV UR4, `(.L_x_315) ;  /* 0x00000006047c7947 */ /* 0x000fea000b800000 */
[----:B------:R-:W-:-:S13]  /*10030*/  ELECT P0, URZ, PT ;  /* 0x00000000003f782f */ /* 0x000fda0003800000 */
.L_x_332:
[----:B------:R-:W-:Y:S04]  /*10040*/  BSSY B0, `(.L_x_316) ;  /* 0x0000035000007945 */ /* 0x000fe80003800000 */
[----:B------:R-:W-:Y:S05]  /*10050*/  @!P0 BRA `(.L_x_317) ;  /* 0x0000000000cc8947 */ /* 0x000fea0003800000 */
[----:B------:R-:W-:-:S04]  /*10060*/  ULOP3.LUT UR4, UR13, 0x2, URZ, 0xfc, !UPT ;  /* 0x000000020d047892 */ /* 0x000fc8000f8efc3f */
[----:B------:R-:W-:-:S06]  /*10070*/  UISETP.NE.AND UP0, UPT, UR4, 0x3, UPT ;  /* 0x000000030400788c */ /* 0x000fcc000bf05270 */
[----:B------:R-:W-:-:S13]  /*10080*/  PLOP3.LUT P0, PT, PT, PT, UP0, 0x80, 0x0 ;  /* 0x000000000000781c */ /* 0x000fda0003f0f008 */
[----:B------:R-:W-:Y:S05]  /*10090*/  @!P0 BRA `(.L_x_318) ;  /* 0x0000000000048947 */ /* 0x000fea0003800000 */
[----:B------:R-:W-:Y:S01]  /*100a0*/  BPT.TRAP 0x1 ;  /* 0x000000040000795c */ /* 0x000fe20000300000 */
.L_x_318:
[----:B01----:R-:W0:Y:S01]  /*100b0*/  S2R R3, SR_CgaCtaId ;  /* 0x0000000000037919 */ /* 0x003e220000008800 */
[----:B------:R-:W-:-:S04]  /*100c0*/  MOV R2, 0x400 ;  /* 0x0000040000027802 */ /* 0x000fc80000000f00 */
[----:B0-----:R-:W-:Y:S02]  /*100d0*/  LEA R3, R3, R2, 0x18 ;  /* 0x0000000203037211 */ /* 0x001fe400078ec0ff */
[----:B------:R-:W-:-:S03]  /*100e0*/  SHF.L.U32 R2, R0, 0x1f, RZ ;  /* 0x0000001f00027819 */ /* 0x000fc600000006ff */
[----:B------:R-:W-:-:S04]  /*100f0*/  VIADD R3, R3, 0x28 ;  /* 0x0000002803037836 */ /* 0x000fc80000000000 */
[C---:B------:R-:W-:Y:S02]  /*10100*/  IMAD R7, R8.reuse, 0x8, R3 ;  /* 0x0000000808077824 */ /* 0x040fe400078e0203 */
[----:B------:R-:W-:Y:S02]  /*10110*/  VIADD R8, R8, 0x1 ;  /* 0x0000000108087836 */ /* 0x000fe40000000000 */
[----:B------:R-:W0:Y:S03]  /*10120*/  SYNCS.PHASECHK.TRANS64.TRYWAIT P0, [R7+URZ], R2 ;  /* 0x00000002070075a7 */ /* 0x000e26000800017f */
[----:B------:R-:W-:-:S04]  /*10130*/  ISETP.NE.AND P1, PT, R8, 0x5, PT ;  /* 0x000000050800780c */ /* 0x000fc80003f25270 */
[----:B------:R-:W-:Y:S02]  /*10140*/  SEL R5, RZ, 0x1, P1 ;  /* 0x00000001ff057807 */ /* 0x000fe40000800000 */
[----:B------:R-:W-:Y:S02]  /*10150*/  SEL R8, R8, RZ, P1 ;  /* 0x000000ff08087207 */ /* 0x000fe40000800000 */
[----:B------:R-:W-:-:S03]  /*10160*/  LOP3.LUT R5, R0, R5, RZ, 0x3c, !PT ;  /* 0x0000000500057212 */ /* 0x000fc600078e3cff */
[----:B------:R-:W-:Y:S01]  /*10170*/  IMAD R9, R8, 0x8, R3 ;  /* 0x0000000808097824 */ /* 0x000fe200078e0203 */
[----:B------:R-:W-:Y:S01]  /*10180*/  SHF.L.U32 R4, R5, 0x1f, RZ ;  /* 0x0000001f05047819 */ /* 0x000fe200000006ff */
[----:B0-----:R-:W-:Y:S06]  /*10190*/  @!P0 BRA `(.L_x_319) ;  /* 0x0000000400448947 */ /* 0x001fec0003800000 */
.L_x_333:
[----:B------:R-:W1:Y:S01]  /*101a0*/  SYNCS.PHASECHK.TRANS64.TRYWAIT P0, [R9+URZ], R4 ;  /* 0x00000004090075a7 */ /* 0x000e62000800017f */
[----:B------:R-:W-:-:S05]  /*101b0*/  VIADD R0, R8, 0x1 ;  /* 0x0000000108007836 */ /* 0x000fca0000000000 */
[----:B------:R-:W-:-:S04]  /*101c0*/  ISETP.NE.AND P1, PT, R0, 0x5, PT ;  /* 0x000000050000780c */ /* 0x000fc80003f25270 */
[----:B0-----:R-:W-:Y:S02]  /*101d0*/  SEL R2, RZ, 0x1, P1 ;  /* 0x00000001ff027807 */ /* 0x001fe40000800000 */
[----:B------:R-:W-:Y:S02]  /*101e0*/  SEL R0, R0, RZ, P1 ;  /* 0x000000ff00007207 */ /* 0x000fe40000800000 */
[----:B------:R-:W-:-:S03]  /*101f0*/  LOP3.LUT R7, R5, R2, RZ, 0x3c, !PT ;  /* 0x0000000205077212 */ /* 0x000fc600078e3cff */
[----:B------:R-:W-:Y:S01]  /*10200*/  IMAD R6, R0, 0x8, R3 ;  /* 0x0000000800067824 */ /* 0x000fe200078e0203 */
[----:B------:R-:W-:Y:S01]  /*10210*/  SHF.L.U32 R5, R7, 0x1f, RZ ;  /* 0x0000001f07057819 */ /* 0x000fe200000006ff */
[----:B-1----:R-:W-:Y:S06]  /*10220*/  @!P0 BRA `(.L_x_320) ;  /* 0x0000000400348947 */ /* 0x002fec0003800000 */
.L_x_334:
[----:B------:R-:W1:Y:S01]  /*10230*/  SYNCS.PHASECHK.TRANS64.TRYWAIT P0, [R6+URZ], R5 ;  /* 0x00000005060075a7 */ /* 0x000e62000800017f */
[----:B------:R-:W-:-:S05]  /*10240*/  VIADD R0, R0, 0x1 ;  /* 0x0000000100007836 */ /* 0x000fca0000000000 */
[----:B------:R-:W-:-:S04]  /*10250*/  ISETP.NE.AND P1, PT, R0, 0x5, PT ;  /* 0x000000050000780c */ /* 0x000fc80003f25270 */
[----:B------:R-:W-:Y:S02]  /*10260*/  SEL R2, RZ, 0x1, P1 ;  /* 0x00000001ff027807 */ /* 0x000fe40000800000 */
[----:B------:R-:W-:Y:S02]  /*10270*/  SEL R0, R0, RZ, P1 ;  /* 0x000000ff00007207 */ /* 0x000fe40000800000 */
[----:B------:R-:W-:-:S03]  /*10280*/  LOP3.LUT R7, R7, R2, RZ, 0x3c, !PT ;  /* 0x0000000207077212 */ /* 0x000fc600078e3cff */
[----:B0-----:R-:W-:Y:S01]  /*10290*/  IMAD R9, R0, 0x8, R3 ;  /* 0x0000000800097824 */ /* 0x001fe200078e0203 */
[----:B------:R-:W-:Y:S01]  /*102a0*/  SHF.L.U32 R4, R7, 0x1f, RZ ;  /* 0x0000001f07047819 */ /* 0x000fe200000006ff */
[----:B-1----:R-:W-:Y:S06]  /*102b0*/  @!P0 BRA `(.L_x_321) ;  /* 0x0000000400248947 */ /* 0x002fec0003800000 */
.L_x_335:
[----:B------:R-:W1:Y:S01]  /*102c0*/  SYNCS.PHASECHK.TRANS64.TRYWAIT P0, [R9+URZ], R4 ;  /* 0x00000004090075a7 */ /* 0x000e62000800017f */
[----:B------:R-:W-:-:S05]  /*102d0*/  VIADD R0, R0, 0x1 ;  /* 0x0000000100007836 */ /* 0x000fca0000000000 */
[----:B------:R-:W-:-:S04]  /*102e0*/  ISETP.NE.AND P1, PT, R0, 0x5, PT ;  /* 0x000000050000780c */ /* 0x000fc80003f25270 */
[----:B------:R-:W-:Y:S02]  /*102f0*/  SEL R2, RZ, 0x1, P1 ;  /* 0x00000001ff027807 */ /* 0x000fe40000800000 */
[----:B------:R-:W-:Y:S02]  /*10300*/  SEL R0, R0, RZ, P1 ;  /* 0x000000ff00007207 */ /* 0x000fe40000800000 */
[----:B------:R-:W-:Y:S01]  /*10310*/  LOP3.LUT R2, R7, R2, RZ, 0x3c, !PT ;  /* 0x0000000207027212 */ /* 0x000fe200078e3cff */
[----:B-1----:R-:W-:Y:S06]  /*10320*/  @!P0 BRA `(.L_x_322) ;  /* 0x00000004001c8947 */ /* 0x002fec0003800000 */
.L_x_336:
[----:B------:R-:W-:Y:S01]  /*10330*/  IMAD R3, R0, 0x8, R3 ;  /* 0x0000000800037824 */ /* 0x000fe200078e0203 */
[----:B------:R-:W-:-:S07]  /*10340*/  SHF.L.U32 R0, R2, 0x1f, RZ ;  /* 0x0000001f02007819 */ /* 0x000fce00000006ff */
.L_x_323:
[----:B--2---:R2:W3:Y:S02]  /*10350*/  SYNCS.PHASECHK.TRANS64.TRYWAIT P0, [R3+URZ], R0 ;  /* 0x00000000030075a7 */ /* 0x0044e4000800017f */
[----:B---3--:R-:W-:Y:S05]  /*10360*/  @!P0 NANOSLEEP.SYNCS 0x989680 ;  /* 0x009896800000895d */ /* 0x008fea0003900000 */
[----:B------:R-:W3:Y:S02]  /*10370*/  @!P0 SYNCS.PHASECHK.TRANS64 P0, [R3+URZ], R0 ;  /* 0x00000000030085a7 */ /* 0x000ee4000800007f */
[----:B---3--:R-:W-:Y:S05]  /*10380*/  @!P0 BRA `(.L_x_323) ;  /* 0xfffffffc00f08947 */ /* 0x008fea000383ffff */
.L_x_317:
[----:B------:R-:W-:Y:S05]  /*10390*/  BSYNC B0 ;  /* 0x0000000000007941 */ /* 0x000fea0003800000 */
.L_x_316:
[----:B------:R-:W-:Y:S05]  /*103a0*/  EXIT ;  /* 0x000000000000794d */ /* 0x000fea0003800000 */
.L_x_19:
[----:B----4-:R-:W-:-:S04]  /*103b0*/  IMAD.U32 R3, RZ, RZ, UR17 ;  /* 0x00000011ff037e24 */ /* 0x010fc8000f8e00ff */
[----:B------:R4:W0:Y:S03]  /*103c0*/  SYNCS.PHASECHK.TRANS64.TRYWAIT P0, [R3+URZ+-0x8], R0 ;  /* 0xfffff800030075a7 */ /* 0x000826000800017f */
[----:B0-----:R-:W-:Y:S05]  /*103d0*/  @!P0 NANOSLEEP.SYNCS 0x989680 ;  /* 0x009896800000895d */ /* 0x001fea0003900000 */
[----:B------:R-:W0:Y:S02]  /*103e0*/  @!P0 SYNCS.PHASECHK.TRANS64 P0, [R3+URZ+-0x8], R0 ;  /* 0xfffff800030085a7 */ /* 0x000e24000800007f */
[----:B0-----:R-:W-:Y:S05]  /*103f0*/  @!P0 BRA `(.L_x_19) ;  /* 0xfffffffc00ec8947 */ /* 0x001fea000383ffff */
[----:B------:R-:W-:Y:S05]  /*10400*/  BRA `(.L_x_324) ;  /* 0xffffff1400107947 */ /* 0x000fea000383ffff */
.L_x_24:
[----:B-1----:R-:W-:-:S04]  /*10410*/  IMAD.U32 R3, RZ, RZ, UR6 ;  /* 0x00000006ff037e24 */ /* 0x002fc8000f8e00ff */
[----:B------:R1:W2:Y:S03]  /*10420*/  SYNCS.PHASECHK.TRANS64.TRYWAIT P0, [R3+URZ], R0 ;  /* 0x00000000030075a7 */ /* 0x0002a6000800017f */
[----:B--2---:R-:W-:Y:S05]  /*10430*/  @!P0 NANOSLEEP.SYNCS 0x989680 ;  /* 0x009896800000895d */ /* 0x004fea0003900000 */
[----:B------:R-:W2:Y:S02]  /*10440*/  @!P0 SYNCS.PHASECHK.TRANS64 P0, [R3+URZ], R0 ;  /* 0x00000000030085a7 */ /* 0x000ea4000800007f */
[----:B--2---:R-:W-:Y:S05]  /*10450*/  @!P0 BRA `(.L_x_24) ;  /* 0xfffffffc00ec8947 */ /* 0x004fea000383ffff */
[----:B------:R-:W-:Y:S05]  /*10460*/  BRA `(.L_x_23) ;  /* 0xffffff1c007c7947 */ /* 0x000fea000383ffff */
.L_x_30:
[----:B-----5:R1:W-:Y:S02]  /*10470*/  STL [R1+0xa4], R0 ;  /* 0x0000a40001007387 */ /* 0x0203e40000100800 */
[----:B-1----:R-:W-:-:S04]  /*10480*/  IMAD.U32 R0, RZ, RZ, UR9 ;  /* 0x00000009ff007e24 */ /* 0x002fc8000f8e00ff */
[----:B------:R1:W3:Y:S03]  /*10490*/  SYNCS.PHASECHK.TRANS64.TRYWAIT P0, [R0+URZ], R229 ;  /* 0x000000e5000075a7 */ /* 0x0002e6000800017f */
[----:B---3--:R-:W-:Y:S05]  /*104a0*/  @!P0 NANOSLEEP.SYNCS 0x989680 ;  /* 0x009896800000895d */ /* 0x008fea0003900000 */
[----:B------:R1:W3:Y:S02]  /*104b0*/  @!P0 SYNCS.PHASECHK.TRANS64 P0, [R0+URZ], R229 ;  /* 0x000000e5000085a7 */ /* 0x0002e4000800007f */
[----:B-1----:R1:W5:Y:S02]  /*104c0*/  LDL.LU R0, [R1+0xa4] ;  /* 0x0000a40001007983 */ /* 0x0023640000300800 */
[----:B-1-3--:R-:W-:Y:S05]  /*104d0*/  @!P0 BRA `(.L_x_30) ;  /* 0xfffffffc00e48947 */ /* 0x00afea000383ffff */
[----:B------:R-:W-:Y:S05]  /*104e0*/  BRA `(.L_x_29) ;  /* 0xffffff2c00e47947 */ /* 0x000fea000383ffff */
.L_x_38:
[----:B0-----:R-:W-:-:S04]  /*104f0*/  IMAD.U32 R25, RZ, RZ, UR17 ;  /* 0x00000011ff197e24 */ /* 0x001fc8000f8e00ff */
[----:B------:R0:W3:Y:S03]  /*10500*/  SYNCS.PHASECHK.TRANS64.TRYWAIT P0, [R25+URZ+0x8], R24 ;  /* 0x00000818190075a7 */ /* 0x0000e6000800017f */
[----:B---3--:R-:W-:Y:S05]  /*10510*/  @!P0 NANOSLEEP.SYNCS 0x989680 ;  /* 0x009896800000895d */ /* 0x008fea0003900000 */
[----:B------:R-:W3:Y:S02]  /*10520*/  @!P0 SYNCS.PHASECHK.TRANS64 P0, [R25+URZ+0x8], R24 ;  /* 0x00000818190085a7 */ /* 0x000ee4000800007f */
[----:B---3--:R-:W-:Y:S05]  /*10530*/  @!P0 BRA `(.L_x_38) ;  /* 0xfffffffc00ec8947 */ /* 0x008fea000383ffff */
[----:B------:R-:W-:Y:S05]  /*10540*/  BRA `(.L_x_325) ;  /* 0xffffff5000fc7947 */ /* 0x000fea000383ffff */
.L_x_303:
[----:B------:R-:W-:Y:S01]  /*10550*/  BSSY B1, `(.L_x_326) ;  /* 0x0000006000017945 */ /* 0x000fe20003800000 */
[----:B------:R-:W-:-:S07]  /*10560*/  IMAD.MOV.U32 R2, RZ, RZ, -0x1 ;  /* 0xffffffffff027424 */ /* 0x000fce00078e00ff */
[----:B------:R-:W-:Y:S05]  /*10570*/  WARPSYNC.COLLECTIVE R2, `(.L_x_327) ;  /* 0x00000000020c7348 */ /* 0x000fea0003c00000 */
[----:B------:R-:W-:Y:S02]  /*10580*/  ELECT P1, UR62, PT ;  /* 0x00000000003e782f */ /* 0x000fe40003820000 */
[----:B------:R-:W-:Y:S01]  /*10590*/  MOV R2, UR62 ;  /* 0x0000003e00027c02 */ /* 0x000fe20008000f00 */
[----:B------:R-:W-:Y:S10]  /*105a0*/  ENDCOLLECTIVE ;  /* 0x000000000000791b */ /* 0x000ff40003800000 */
.L_x_327:
[----:B------:R-:W-:Y:S05]  /*105b0*/  BSYNC B1 ;  /* 0x0000000000017941 */ /* 0x000fea0003800000 */
.L_x_326:
[----:B------:R-:W-:Y:S05]  /*105c0*/  BRA `(.L_x_328) ;  /* 0xffffffec00907947 */ /* 0x000fea000383ffff */
.L_x_306:
[----:B-1----:R1:W2:Y:S02]  /*105d0*/  SYNCS.PHASECHK.TRANS64.TRYWAIT P1, [R11+URZ+0x28], R4 ;  /* 0x000028040b0075a7 */ /* 0x0022a4000802017f */
[----:B--2---:R-:W-:Y:S05]  /*105e0*/  @!P1 NANOSLEEP.SYNCS 0x989680 ;  /* 0x009896800000995d */ /* 0x004fea0003900000 */
[----:B------:R-:W2:Y:S02]  /*105f0*/  @!P1 SYNCS.PHASECHK.TRANS64 P1, [R11+URZ+0x28], R4 ;  /* 0x000028040b0095a7 */ /* 0x000ea4000802007f */
[----:B--2---:R-:W-:Y:S05]  /*10600*/  @!P1 BRA `(.L_x_306) ;  /* 0xfffffffc00f09947 */ /* 0x004fea000383ffff */
[----:B------:R-:W-:Y:S05]  /*10610*/  BRA `(.L_x_329) ;  /* 0xffffffec00d07947 */ /* 0x000fea000383ffff */
.L_x_315:
[----:B------:R-:W-:Y:S01]  /*10620*/  BSSY B0, `(.L_x_330) ;  /* 0x0000006000007945 */ /* 0x000fe20003800000 */
[----:B------:R-:W-:-:S07]  /*10630*/  IMAD.MOV.U32 R2, RZ, RZ, -0x1 ;  /* 0xffffffffff027424 */ /* 0x000fce00078e00ff */
[----:B01----:R-:W-:Y:S05]  /*10640*/  WARPSYNC.COLLECTIVE R2, `(.L_x_331) ;  /* 0x00000000020c7348 */ /* 0x003fea0003c00000 */
[----:B------:R-:W-:Y:S02]  /*10650*/  ELECT P1, UR62, PT ;  /* 0x00000000003e782f */ /* 0x000fe40003820000 */
[----:B------:R-:W-:Y:S01]  /*10660*/  MOV R2, UR62 ;  /* 0x0000003e00027c02 */ /* 0x000fe20008000f00 */
[----:B01----:R-:W-:Y:S10]  /*10670*/  ENDCOLLECTIVE ;  /* 0x000000000000791b */ /* 0x003ff40003800000 */
.L_x_331:
[----:B------:R-:W-:Y:S05]  /*10680*/  BSYNC B0 ;  /* 0x0000000000007941 */ /* 0x000fea0003800000 */
.L_x_330:
[----:B------:R-:W-:Y:S01]  /*10690*/  PLOP3.LUT P0, PT, P1, PT, PT, 0x80, 0x0 ;  /* 0x000000000000781c */ /* 0x000fe20000f0f070 */
[----:B------:R-:W-:-:S12]  /*106a0*/  BRA `(.L_x_332) ;  /* 0xfffffff800647947 */ /* 0x000fd8000383ffff */
.L_x_319:
[----:B0-----:R0:W1:Y:S02]  /*106b0*/  SYNCS.PHASECHK.TRANS64.TRYWAIT P0, [R7+URZ], R2 ;  /* 0x00000002070075a7 */ /* 0x001064000800017f */
[----:B-1----:R-:W-:Y:S05]  /*106c0*/  @!P0 NANOSLEEP.SYNCS 0x989680 ;  /* 0x009896800000895d */ /* 0x002fea0003900000 */
[----:B------:R-:W1:Y:S02]  /*106d0*/  @!P0 SYNCS.PHASECHK.TRANS64 P0, [R7+URZ], R2 ;  /* 0x00000002070085a7 */ /* 0x000e64000800007f */
[----:B-1----:R-:W-:Y:S05]  /*106e0*/  @!P0 BRA `(.L_x_319) ;  /* 0xfffffffc00f08947 */ /* 0x002fea000383ffff */
[----:B------:R-:W-:Y:S05]  /*106f0*/  BRA `(.L_x_333) ;  /* 0xfffffff800a87947 */ /* 0x000fea000383ffff */
.L_x_320:
[----:B0-----:R0:W1:Y:S02]  /*10700*/  SYNCS.PHASECHK.TRANS64.TRYWAIT P0, [R9+URZ], R4 ;  /* 0x00000004090075a7 */ /* 0x001064000800017f */
[----:B-1----:R-:W-:Y:S05]  /*10710*/  @!P0 NANOSLEEP.SYNCS 0x989680 ;  /* 0x009896800000895d */ /* 0x002fea0003900000 */
[----:B------:R-:W1:Y:S02]  /*10720*/  @!P0 SYNCS.PHASECHK.TRANS64 P0, [R9+URZ], R4 ;  /* 0x00000004090085a7 */ /* 0x000e64000800007f */
[----:B-1----:R-:W-:Y:S05]  /*10730*/  @!P0 BRA `(.L_x_320) ;  /* 0xfffffffc00f08947 */ /* 0x002fea000383ffff */
[----:B------:R-:W-:Y:S05]  /*10740*/  BRA `(.L_x_334) ;  /* 0xfffffff800b87947 */ /* 0x000fea000383ffff */
.L_x_321:
[----:B0-----:R0:W1:Y:S02]  /*10750*/  SYNCS.PHASECHK.TRANS64.TRYWAIT P0, [R6+URZ], R5 ;  /* 0x00000005060075a7 */ /* 0x001064000800017f */
[----:B-1----:R-:W-:Y:S05]  /*10760*/  @!P0 NANOSLEEP.SYNCS 0x989680 ;  /* 0x009896800000895d */ /* 0x002fea0003900000 */
[----:B------:R-:W1:Y:S02]  /*10770*/  @!P0 SYNCS.PHASECHK.TRANS64 P0, [R6+URZ], R5 ;  /* 0x00000005060085a7 */ /* 0x000e64000800007f */
[----:B-1----:R-:W-:Y:S05]  /*10780*/  @!P0 BRA `(.L_x_321) ;  /* 0xfffffffc00f08947 */ /* 0x002fea000383ffff */
[----:B------:R-:W-:Y:S05]  /*10790*/  BRA `(.L_x_335) ;  /* 0xfffffff800c87947 */ /* 0x000fea000383ffff */
.L_x_322:
[----:B-1----:R1:W2:Y:S02]  /*107a0*/  SYNCS.PHASECHK.TRANS64.TRYWAIT P0, [R9+URZ], R4 ;  /* 0x00000004090075a7 */ /* 0x0022a4000800017f */
[----:B--2---:R-:W-:Y:S05]  /*107b0*/  @!P0 NANOSLEEP.SYNCS 0x989680 ;  /* 0x009896800000895d */ /* 0x004fea0003900000 */
[----:B------:R-:W2:Y:S02]  /*107c0*/  @!P0 SYNCS.PHASECHK.TRANS64 P0, [R9+URZ], R4 ;  /* 0x00000004090085a7 */ /* 0x000ea4000800007f */
[----:B--2---:R-:W-:Y:S05]  /*107d0*/  @!P0 BRA `(.L_x_322) ;  /* 0xfffffffc00f08947 */ /* 0x004fea000383ffff */
[----:B------:R-:W-:Y:S05]  /*107e0*/  BRA `(.L_x_336) ;  /* 0xfffffff800d07947 */ /* 0x000fea000383ffff */
.L_x_337:
[----:B------:R-:W-:-:S00]  /*107f0*/  BRA `(.L_x_337) ;  /* 0xfffffffc00fc7947 */ /* 0x000fc0000383ffff */
[----:B------:R-:W-:-:S00]  /*10800*/  NOP ;  /* 0x0000000000007918 */ /* 0x000fc00000000000 */
[----:B------:R-:W-:-:S00]  /*10810*/  NOP ;  /* 0x0000000000007918 */ /* 0x000fc00000000000 */
[----:B------:R-:W-:-:S00]  /*10820*/  NOP ;  /* 0x0000000000007918 */ /* 0x000fc00000000000 */
[----:B------:R-:W-:-:S00]  /*10830*/  NOP ;  /* 0x0000000000007918 */ /* 0x000fc00000000000 */
[----:B------:R-:W-:-:S00]  /*10840*/  NOP ;  /* 0x0000000000007918 */ /* 0x000fc00000000000 */
[----:B------:R-:W-:-:S00]  /*10850*/  NOP ;  /* 0x0000000000007918 */ /* 0x000fc00000000000 */
[----:B------:R-:W-:-:S00]  /*10860*/  NOP ;  /* 0x0000000000007918 */ /* 0x000fc00000000000 */
[----:B------:R-:W-:-:S00]  /*10870*/  NOP ;  /* 0x0000000000007918 */ /* 0x000fc00000000000 */
.L_x_338:


//--------------------- .nv.shared._ZN7cutlass13device_kernelINS_4gemm6kernel13GemmUniversalIN4cute5tupleIJiiiiEEENS1_10collective13CollectiveMmaINS1_37MainloopSm90TmaGmmaWarpSpecializedFP8ILi5ENS5_IJNS4_1CILi2EEESB_NSA_ILi1EEEEEENS1_32KernelTmaWarpSpecializedPingpongEEENS5_IJNSA_ILi64EEENSA_ILi256EEESG_EEENS_12float_e5m2_tENS5_IJlSC_lEEESJ_SK_NS4_8TiledMMAINS4_8MMA_AtomIJNS4_4SM904GMMA31MMA_64x256x32_F32E5M2E5M2_SS_TNILNSO_7ScaleInE1ELSQ_1EEEEEENS4_6LayoutINS5_IJSC_SC_SC_EEENS5_IJNSA_ILi0EEESV_SV_EEEEENS5_IJNS4_10UnderscoreESY_SY_EEEEENS4_23SM90_TMA_LOAD_MULTICASTENS4_14ComposedLayoutINS4_7SwizzleILi2ELi4ELi3EEENS4_18smem_ptr_flag_bitsILi8EEENST_INS5_IJNSA_ILi8EEESG_EEENS5_IJSG_SC_EEEEEEEvNS4_8identityES11_S1B_vS1C_EENS_8epilogue10collective6detail29Sm90TmaWarpSpecializedAdapterINS1F_15DefaultEpilogueISJ_SK_SK_NS1E_6thread17LinearCombinationISJ_Li1EffLNS1J_9ScaleType4KindE0ELNS_15FloatRoundStyleE2ESJ_EENS1_15EpilogueDefaultEEEEEvvEEEEvNT_6ParamsE --------------------------
	.section	.nv.shared._ZN7cutlass13device_kernelINS_4gemm6kernel13GemmUniversalIN4cute5tupleIJiiiiEEENS1_10collective13CollectiveMmaINS1_37MainloopSm90TmaGmmaWarpSpecializedFP8ILi5ENS5_IJNS4_1CILi2EEESB_NSA_ILi1EEEEEENS1_32KernelTmaWarpSpecializedPingpongEEENS5_IJNSA_ILi64EEENSA_ILi256EEESG_EEENS_12float_e5m2_tENS5_IJlSC_lEEESJ_SK_NS4_8TiledMMAINS4_8MMA_AtomIJNS4_4SM904GMMA31MMA_64x256x32_F32E5M2E5M2_SS_TNILNSO_7ScaleInE1ELSQ_1EEEEEENS4_6LayoutINS5_IJSC_SC_SC_EEENS5_IJNSA_ILi0EEESV_SV_EEEEENS5_IJNS4_10UnderscoreESY_SY_EEEEENS4_23SM90_TMA_LOAD_MULTICASTENS4_14ComposedLayoutINS4_7SwizzleILi2ELi4ELi3EEENS4_18smem_ptr_flag_bitsILi8EEENST_INS5_IJNSA_ILi8EEESG_EEENS5_IJSG_SC_EEEEEEEvNS4_8identityES11_S1B_vS1C_EENS_8epilogue10collective6detail29Sm90TmaWarpSpecializedAdapterINS1F_15DefaultEpilogueISJ_SK_SK_NS1E_6thread17LinearCombinationISJ_Li1EffLNS1J_9ScaleType4KindE0ELNS_15FloatRoundStyleE2ESJ_EENS1_15EpilogueDefaultEEEEEvvEEEEvNT_6ParamsE,"aw",@nobits
	.sectionflags	@""
	.align	16
	.zero		1024


//--------------------- .nv.shared.reserved.0     --------------------------
	.section	.nv.shared.reserved.0,"aw",@nobits
	.weak		__nv_reservedSMEM_offset_0_alias
	.size		__nv_reservedSMEM_offset_0_alias, 0, 0
	.other		__nv_reservedSMEM_offset_0_alias,@"STO_CUDA_RESERVED_SHARED STV_DEFAULT"
__nv_reservedSMEM_offset_0_alias:
	.zero		0


//--------------------- .nv.global                --------------------------
	.section	.nv.global,"aw",@nobits
.nv.global:
	.type		_ZN39_INTERNAL_cdb973f0_4_k_cu_1179b0e5_54484cute1_E,@object
	.size		_ZN39_INTERNAL_cdb973f0_4_k_cu_1179b0e5_54484cute1_E,(_ZN39_INTERNAL_cdb973f0_4_k_cu_1179b0e5_54484cuda3std3__45__cpo6cbeginE - _ZN39_INTERNAL_cdb973f0_4_k_cu_1179b0e5_54484cute1_E)
_ZN39_INTERNAL_cdb973f0_4_k_cu_1179b0e5_54484cute1_E:
	.zero		1
	.type		_ZN39_INTERNAL_cdb973f0_4_k_cu_1179b0e5_54484cuda3std3__45__cpo6cbeginE,@object
	.size		_ZN39_INTERNAL_cdb973f0_4_k_cu_1179b0e5_54484cuda3std3__45__cpo6cbeginE,(_ZN39_INTERNAL_cdb973f0_4_k_cu_1179b0e5_54484cuda3std3__48in_placeE - _ZN39_INTERNAL_cdb973f0_4_k_cu_1179b0e5_54484cuda3std3__45__cpo6cbeginE)
_ZN39_INTERNAL_cdb973f0_4_k_cu_1179b0e5_54484cuda3std3__45__cpo6cbeginE:
	.zero		1
	.type		_ZN39_INTERNAL_cdb973f0_4_k_cu_1179b0e5_54484cuda3std3__48in_placeE,@object
	.size		_ZN39_INTERNAL_cdb973f0_4_k_cu_1179b0e5_54484cuda3std3__48in_placeE,(_ZN39_INTERNAL_cdb973f0_4_k_cu_1179b0e5_54484cuda3std6ranges3__45__cpo9iter_moveE - _ZN39_INTERNAL_cdb973f0_4_k_cu_1179b0e5_54484cuda3std3__48in_placeE)
_ZN39_INTERNAL_cdb973f0_4_k_cu_1179b0e5_54484cuda3std3__48in_placeE:
	.zero		1
	.type		_ZN39_INTERNAL_cdb973f0_4_k_cu_1179b0e5_54484cuda3std6ranges3__45__cpo9iter_moveE,@object
	.size		_ZN39_INTERNAL_cdb973f0_4_k_cu_1179b0e5_54484cuda3std6ranges3__45__cpo9iter_moveE,(_ZN39_INTERNAL_cdb973f0_4_k_cu_1179b0e5_54484cuda3std3__45__cpo5beginE - _ZN39_INTERNAL_cdb973f0_4_k_cu_1179b0e5_54484cuda3std6ranges3__45__cpo9iter_moveE)
_ZN39_INTERNAL_cdb973f0_4_k_cu_1179b0e5_54484cuda3std6ranges3__45__cpo9iter_moveE:
	.zero		1
	.type		_ZN39_INTERNAL_cdb973f0_4_k_cu_1179b0e5_54484cuda3std3__45__cpo5beginE,@object
	.size		_ZN39_INTERNAL_cdb973f0_4_k_cu_1179b0e5_54484cuda3std3__45__cpo5beginE,(_ZN39_INTERNAL_cdb973f0_4_k_cu_1179b0e5_54484cuda3std3__441_GLOBAL__N__cdb973f0_4_k_cu_1179b0e5_54486ignoreE - _ZN39_INTERNAL_cdb973f0_4_k_cu_1179b0e5_54484cuda3std3__45__cpo5beginE)
_ZN39_INTERNAL_cdb973f0_4_k_cu_1179b0e5_54484cuda3std3__45__cpo5beginE:
	.zero		1
	.type		_ZN39_INTERNAL_cdb973f0_4_k_cu_1179b0e5_54484cuda3std3__441_GLOBAL__N__cdb973f0_4_k_cu_1179b0e5_54486ignoreE,@object
	.size		_ZN39_INTERNAL_cdb973f0_4_k_cu_1179b0e5_54484cuda3std3__441_GLOBAL__N__cdb973f0_4_k_cu_1179b0e5_54486ignoreE,(_ZN39_INTERNAL_cdb973f0_4_k_cu_1179b0e5_54484cute7productE - _ZN39_INTERNAL_cdb973f0_4_k_cu_1179b0e5_54484cuda3std3__441_GLOBAL__N__cdb973f0_4_k_cu_1179b0e5_54486ignoreE)
_ZN39_INTERNAL_cdb973f0_4_k_cu_1179b0e5_54484cuda3std3__441_GLOBAL__N__cdb973f0_4_k_cu_1179b0e5_54486ignoreE:
	.zero		1
	.type		_ZN39_INTERNAL_cdb973f0_4_k_cu_1179b0e5_54484cute7productE,@object
	.size		_ZN39_INTERNAL_cdb973f0_4_k_cu_1179b0e5_54484cute7productE,(_ZN39_INTERNAL_cdb973f0_4_k_cu_1179b0e5_54484cuda3std3__45__cpo3endE - _ZN39_INTERNAL_cdb973f0_4_k_cu_1179b0e5_54484cute7productE)
_ZN39_INTERNAL_cdb973f0_4_k_cu_1179b0e5_54484cute7productE:
	.zero		1
	.type		_ZN39_INTERNAL_cdb973f0_4_k_cu_1179b0e5_54484cuda3std3__45__cpo3endE,@object
	.size		_ZN39_INTERNAL_cdb973f0_4_k_cu_1179b0e5_54484cuda3std3__45__cpo3endE,(_ZN39_INTERNAL_cdb973f0_4_k_cu_1179b0e5_54484cuda3std3__419piecewise_constructE - _ZN39_INTERNAL_cdb973f0_4_k_cu_1179b0e5_54484cuda3std3__45__cpo3endE)
_ZN39_INTERNAL_cdb973f0_4_k_cu_1179b0e5_54484cuda3std3__45__cpo3endE:
	.zero		1
	.type		_ZN39_INTERNAL_cdb973f0_4_k_cu_1179b0e5_54484cuda3std3__419piecewise_constructE,@object
	.size		_ZN39_INTERNAL_cdb973f0_4_k_cu_1179b0e5_54484cuda3std3__419piecewise_constructE,(_ZN39_INTERNAL_cdb973f0_4_k_cu_1179b0e5_54484cuda3std3__45__cpo4cendE - _ZN39_INTERNAL_cdb973f0_4_k_cu_1179b0e5_54484cuda3std3__419piecewise_constructE)
_ZN39_INTERNAL_cdb973f0_4_k_cu_1179b0e5_54484cuda3std3__419piecewise_constructE:
	.zero		1
	.type		_ZN39_INTERNAL_cdb973f0_4_k_cu_1179b0e5_54484cuda3std3__45__cpo4cendE,@object
	.size		_ZN39_INTERNAL_cdb973f0_4_k_cu_1179b0e5_54484cuda3std3__45__cpo4cendE,(_ZN39_INTERNAL_cdb973f0_4_k_cu_1179b0e5_54484cuda3std6ranges3__45__cpo4swapE - _ZN39_INTERNAL_cdb973f0_4_k_cu_1179b0e5_54484cuda3std3__45__cpo4cendE)
_ZN39_INTERNAL_cdb973f0_4_k_cu_1179b0e5_54484cuda3std3__45__cpo4cendE:
	.zero		1
	.type		_ZN39_INTERNAL_cdb973f0_4_k_cu_1179b0e5_54484cuda3std6ranges3__45__cpo4swapE,@object
	.size		_ZN39_INTERNAL_cdb973f0_4_k_cu_1179b0e5_54484cuda3std6ranges3__45__cpo4swapE,(.L_7 - _ZN39_INTERNAL_cdb973f0_4_k_cu_1179b0e5_54484cuda3std6ranges3__45__cpo4swapE)
_ZN39_INTERNAL_cdb973f0_4_k_cu_1179b0e5_54484cuda3std6ranges3__45__cpo4swapE:
	.zero		1
.L_7:


//--------------------- .nv.constant0._ZN7cutlass13device_kernelINS_4gemm6kernel13GemmUniversalIN4cute5tupleIJiiiiEEENS1_10collective13CollectiveMmaINS1_37MainloopSm90TmaGmmaWarpSpecializedFP8ILi5ENS5_IJNS4_1CILi2EEESB_NSA_ILi1EEEEEENS1_32KernelTmaWarpSpecializedPingpongEEENS5_IJNSA_ILi64EEENSA_ILi256EEESG_EEENS_12float_e5m2_tENS5_IJlSC_lEEESJ_SK_NS4_8TiledMMAINS4_8MMA_AtomIJNS4_4SM904GMMA31MMA_64x256x32_F32E5M2E5M2_SS_TNILNSO_7ScaleInE1ELSQ_1EEEEEENS4_6LayoutINS5_IJSC_SC_SC_EEENS5_IJNSA_ILi0EEESV_SV_EEEEENS5_IJNS4_10UnderscoreESY_SY_EEEEENS4_23SM90_TMA_LOAD_MULTICASTENS4_14ComposedLayoutINS4_7SwizzleILi2ELi4ELi3EEENS4_18smem_ptr_flag_bitsILi8EEENST_INS5_IJNSA_ILi8EEESG_EEENS5_IJSG_SC_EEEEEEEvNS4_8identityES11_S1B_vS1C_EENS_8epilogue10collective6detail29Sm90TmaWarpSpecializedAdapterINS1F_15DefaultEpilogueISJ_SK_SK_NS1E_6thread17LinearCombinationISJ_Li1EffLNS1J_9ScaleType4KindE0ELNS_15FloatRoundStyleE2ESJ_EENS1_15EpilogueDefaultEEEEEvvEEEEvNT_6ParamsE --------------------------
	.section	.nv.constant0._ZN7cutlass13device_kernelINS_4gemm6kernel13GemmUniversalIN4cute5tupleIJiiiiEEENS1_10collective13CollectiveMmaINS1_37MainloopSm90TmaGmmaWarpSpecializedFP8ILi5ENS5_IJNS4_1CILi2EEESB_NSA_ILi1EEEEEENS1_32KernelTmaWarpSpecializedPingpongEEENS5_IJNSA_ILi64EEENSA_ILi256EEESG_EEENS_12float_e5m2_tENS5_IJlSC_lEEESJ_SK_NS4_8TiledMMAINS4_8MMA_AtomIJNS4_4SM904GMMA31MMA_64x256x32_F32E5M2E5M2_SS_TNILNSO_7ScaleInE1ELSQ_1EEEEEENS4_6LayoutINS5_IJSC_SC_SC_EEENS5_IJNSA_ILi0EEESV_SV_EEEEENS5_IJNS4_10UnderscoreESY_SY_EEEEENS4_23SM90_TMA_LOAD_MULTICASTENS4_14ComposedLayoutINS4_7SwizzleILi2ELi4ELi3EEENS4_18smem_ptr_flag_bitsILi8EEENST_INS5_IJNSA_ILi8EEESG_EEENS5_IJSG_SC_EEEEEEEvNS4_8identityES11_S1B_vS1C_EENS_8epilogue10collective6detail29Sm90TmaWarpSpecializedAdapterINS1F_15DefaultEpilogueISJ_SK_SK_NS1E_6thread17LinearCombinationISJ_Li1EffLNS1J_9ScaleType4KindE0ELNS_15FloatRoundStyleE2ESJ_EENS1_15EpilogueDefaultEEEEEvvEEEEvNT_6ParamsE,"a",@progbits
	.sectionflags	@""
	.align	4
.nv.constant0._ZN7cutlass13device_kernelINS_4gemm6kernel13GemmUniversalIN4cute5tupleIJiiiiEEENS1_10collective13CollectiveMmaINS1_37MainloopSm90TmaGmmaWarpSpecializedFP8ILi5ENS5_IJNS4_1CILi2EEESB_NSA_ILi1EEEEEENS1_32KernelTmaWarpSpecializedPingpongEEENS5_IJNSA_ILi64EEENSA_ILi256EEESG_EEENS_12float_e5m2_tENS5_IJlSC_lEEESJ_SK_NS4_8TiledMMAINS4_8MMA_AtomIJNS4_4SM904GMMA31MMA_64x256x32_F32E5M2E5M2_SS_TNILNSO_7ScaleInE1ELSQ_1EEEEEENS4_6LayoutINS5_IJSC_SC_SC_EEENS5_IJNSA_ILi0EEESV_SV_EEEEENS5_IJNS4_10UnderscoreESY_SY_EEEEENS4_23SM90_TMA_LOAD_MULTICASTENS4_14ComposedLayoutINS4_7SwizzleILi2ELi4ELi3EEENS4_18smem_ptr_flag_bitsILi8EEENST_INS5_IJNSA_ILi8EEESG_EEENS5_IJSG_SC_EEEEEEEvNS4_8identityES11_S1B_vS1C_EENS_8epilogue10collective6detail29Sm90TmaWarpSpecializedAdapterINS1F_15DefaultEpilogueISJ_SK_SK_NS1E_6thread17LinearCombinationISJ_Li1EffLNS1J_9ScaleType4KindE0ELNS_15FloatRoundStyleE2ESJ_EENS1_15EpilogueDefaultEEEEEvvEEEEvNT_6ParamsE:
	.zero		1664


//--------------------- SYMBOLS --------------------------

	.type		.nv.reservedSmem.offset0,@object
	.size		.nv.reservedSmem.offset0,0x4
